	.target	sm_90a

	.elftype	@"ET_EXEC"


//--------------------- .note.nv.tkinfo           --------------------------
	.section	.note.nv.tkinfo,"",@"SHT_NOTE"
	.sectionflags	@"SHF_NOTE_NV_TKINFO"
	.tkinfo
        /*0018*/ 	.word	0x00000002
        /*0030*/ 	.string	""
        /*0030*/ 	.string	"ptxas"
        /*0030*/ 	.string	"Cuda compilation tools, release 13.0, V13.0.88"
        /*0030*/ 	.string	"Build cuda_13.0.r13.0/compiler.36424714_0"
        /*0030*/ 	.string	"-arch sm_90a -m 64 "



//--------------------- .note.nv.cuinfo           --------------------------
	.section	.note.nv.cuinfo,"",@"SHT_NOTE"
	.sectionflags	@"SHF_NOTE_NV_CUINFO"
        /*0018*/ 	.short	0x0002
        /*001a*/ 	.short	0x005a
        /*001c*/ 	.short	0x0082
	.zero		2


//--------------------- .nv.info                  --------------------------
	.section	.nv.info,"",@"SHT_CUDA_INFO"
	.align	4


	//----- nvinfo : EIATTR_REGCOUNT
	.align		4
        /*0000*/ 	.byte	0x04, 0x2f
        /*0002*/ 	.short	(.L_18 - .L_17)
	.align		4
.L_17:
        /*0004*/ 	.word	index@(_ZN7cutlass13device_kernelINS_4gemm6kernel13GemmUniversalIN4cute5tupleIJiiiiEEENS1_10collective13CollectiveMmaINS1_34MainloopSm90TmaGmmaWarpSpecializedILi8ENS5_IJNS4_1CILi2EEENSA_ILi1EEESC_EEENS1_35KernelTmaWarpSpecializedCooperativeEEENS5_IJNSA_ILi128EEENSA_ILi64EEESH_EEENS_6half_tENS5_IJlSC_lEEESJ_SK_NS4_8TiledMMAINS4_8MMA_AtomIJNS4_4SM904GMMA25MMA_64x64x16_F32F16F16_SSILNSO_5MajorE0ELSQ_0ELNSO_7ScaleInE1ELSR_1EEEEEENS4_6LayoutISD_NS5_IJSC_NSA_ILi0EEESV_EEEEENS5_IJNS4_10UnderscoreESY_SY_EEEEENS4_13SM90_TMA_LOADENS4_14ComposedLayoutINS4_7SwizzleILi3ELi4ELi3EEENS4_18smem_ptr_flag_bitsILi16EEENSU_INS5_IJNSA_ILi8EEESH_EEENS5_IJSH_SC_EEEEEEEvNS4_8identityENS4_23SM90_TMA_LOAD_MULTICASTES1B_vS1C_EENS_8epilogue10collective18CollectiveEpilogueINS1F_22Sm90TmaWarpSpecializedILi3ELi2ELi16ELb1ELb0EEEJSI_NS5_IJSG_NSA_ILi32EEEEEESJ_SK_SJ_SK_NS1F_6fusion15FusionCallbacksIS1J_NS1M_23LinCombPerRowBiasEltActINS1F_6thread4ReLuESJ_fSJ_SJ_fLi8ELNS_15FloatRoundStyleE2EEESI_S1L_JEEES11_NS12_INS13_ILi2ELi4ELi3EEES16_NSU_INS5_IJS17_S1K_EEENS5_IJS1K_SC_EEEEEEENS4_17SM75_U32x4_LDSM_NENS4_14SM90_TMA_STOREES1Y_NS4_17SM90_U32x4_STSM_NENS4_9Copy_AtomIJS21_SJ_EEEvEEEvvEEEEvNT_6ParamsE)
        /*0008*/ 	.word	0x000000a8


	//----- nvinfo : EIATTR_FRAME_SIZE
	.align		4
.L_18:
        /*000c*/ 	.byte	0x04, 0x11
        /*000e*/ 	.short	(.L_20 - .L_19)
	.align		4
.L_19:
        /*0010*/ 	.word	index@(_ZN7cutlass13device_kernelINS_4gemm6kernel13GemmUniversalIN4cute5tupleIJiiiiEEENS1_10collective13CollectiveMmaINS1_34MainloopSm90TmaGmmaWarpSpecializedILi8ENS5_IJNS4_1CILi2EEENSA_ILi1EEESC_EEENS1_35KernelTmaWarpSpecializedCooperativeEEENS5_IJNSA_ILi128EEENSA_ILi64EEESH_EEENS_6half_tENS5_IJlSC_lEEESJ_SK_NS4_8TiledMMAINS4_8MMA_AtomIJNS4_4SM904GMMA25MMA_64x64x16_F32F16F16_SSILNSO_5MajorE0ELSQ_0ELNSO_7ScaleInE1ELSR_1EEEEEENS4_6LayoutISD_NS5_IJSC_NSA_ILi0EEESV_EEEEENS5_IJNS4_10UnderscoreESY_SY_EEEEENS4_13SM90_TMA_LOADENS4_14ComposedLayoutINS4_7SwizzleILi3ELi4ELi3EEENS4_18smem_ptr_flag_bitsILi16EEENSU_INS5_IJNSA_ILi8EEESH_EEENS5_IJSH_SC_EEEEEEEvNS4_8identityENS4_23SM90_TMA_LOAD_MULTICASTES1B_vS1C_EENS_8epilogue10collective18CollectiveEpilogueINS1F_22Sm90TmaWarpSpecializedILi3ELi2ELi16ELb1ELb0EEEJSI_NS5_IJSG_NSA_ILi32EEEEEESJ_SK_SJ_SK_NS1F_6fusion15FusionCallbacksIS1J_NS1M_23LinCombPerRowBiasEltActINS1F_6thread4ReLuESJ_fSJ_SJ_fLi8ELNS_15FloatRoundStyleE2EEESI_S1L_JEEES11_NS12_INS13_ILi2ELi4ELi3EEES16_NSU_INS5_IJS17_S1K_EEENS5_IJS1K_SC_EEEEEEENS4_17SM75_U32x4_LDSM_NENS4_14SM90_TMA_STOREES1Y_NS4_17SM90_U32x4_STSM_NENS4_9Copy_AtomIJS21_SJ_EEEvEEEvvEEEEvNT_6ParamsE)
        /*0014*/ 	.word	0x00000000


	//----- nvinfo : EIATTR_MIN_STACK_SIZE
	.align		4
.L_20:
        /*0018*/ 	.byte	0x04, 0x12
        /*001a*/ 	.short	(.L_22 - .L_21)
	.align		4
.L_21:
        /*001c*/ 	.word	index@(_ZN7cutlass13device_kernelINS_4gemm6kernel13GemmUniversalIN4cute5tupleIJiiiiEEENS1_10collective13CollectiveMmaINS1_34MainloopSm90TmaGmmaWarpSpecializedILi8ENS5_IJNS4_1CILi2EEENSA_ILi1EEESC_EEENS1_35KernelTmaWarpSpecializedCooperativeEEENS5_IJNSA_ILi128EEENSA_ILi64EEESH_EEENS_6half_tENS5_IJlSC_lEEESJ_SK_NS4_8TiledMMAINS4_8MMA_AtomIJNS4_4SM904GMMA25MMA_64x64x16_F32F16F16_SSILNSO_5MajorE0ELSQ_0ELNSO_7ScaleInE1ELSR_1EEEEEENS4_6LayoutISD_NS5_IJSC_NSA_ILi0EEESV_EEEEENS5_IJNS4_10UnderscoreESY_SY_EEEEENS4_13SM90_TMA_LOADENS4_14ComposedLayoutINS4_7SwizzleILi3ELi4ELi3EEENS4_18smem_ptr_flag_bitsILi16EEENSU_INS5_IJNSA_ILi8EEESH_EEENS5_IJSH_SC_EEEEEEEvNS4_8identityENS4_23SM90_TMA_LOAD_MULTICASTES1B_vS1C_EENS_8epilogue10collective18CollectiveEpilogueINS1F_22Sm90TmaWarpSpecializedILi3ELi2ELi16ELb1ELb0EEEJSI_NS5_IJSG_NSA_ILi32EEEEEESJ_SK_SJ_SK_NS1F_6fusion15FusionCallbacksIS1J_NS1M_23LinCombPerRowBiasEltActINS1F_6thread4ReLuESJ_fSJ_SJ_fLi8ELNS_15FloatRoundStyleE2EEESI_S1L_JEEES11_NS12_INS13_ILi2ELi4ELi3EEES16_NSU_INS5_IJS17_S1K_EEENS5_IJS1K_SC_EEEEEEENS4_17SM75_U32x4_LDSM_NENS4_14SM90_TMA_STOREES1Y_NS4_17SM90_U32x4_STSM_NENS4_9Copy_AtomIJS21_SJ_EEEvEEEvvEEEEvNT_6ParamsE)
        /*0020*/ 	.word	0x00000000
.L_22:


//--------------------- .nv.compat                --------------------------
	.section	.nv.compat,"",@"SHT_CUDA_COMPAT_INFO"
	.align	4
        /*0000*/ 	.byte	0x02, 0x09, 0x01, 0x00, 0x02, 0x02, 0x04, 0x00, 0x02, 0x05, 0x05, 0x00, 0x03, 0x07, 0x01, 0x01
        /*0010*/ 	.byte	0x02, 0x03, 0x01, 0x00, 0x02, 0x06, 0x01, 0x00, 0x04, 0x0b, 0x08, 0x00, 0x00, 0x00, 0x00, 0x00
        /*0020*/ 	.byte	0x00, 0x00, 0x00, 0x00


//--------------------- .nv.info._ZN7cutlass13device_kernelINS_4gemm6kernel13GemmUniversalIN4cute5tupleIJiiiiEEENS1_10collective13CollectiveMmaINS1_34MainloopSm90TmaGmmaWarpSpecializedILi8ENS5_IJNS4_1CILi2EEENSA_ILi1EEESC_EEENS1_35KernelTmaWarpSpecializedCooperativeEEENS5_IJNSA_ILi128EEENSA_ILi64EEESH_EEENS_6half_tENS5_IJlSC_lEEESJ_SK_NS4_8TiledMMAINS4_8MMA_AtomIJNS4_4SM904GMMA25MMA_64x64x16_F32F16F16_SSILNSO_5MajorE0ELSQ_0ELNSO_7ScaleInE1ELSR_1EEEEEENS4_6LayoutISD_NS5_IJSC_NSA_ILi0EEESV_EEEEENS5_IJNS4_10UnderscoreESY_SY_EEEEENS4_13SM90_TMA_LOADENS4_14ComposedLayoutINS4_7SwizzleILi3ELi4ELi3EEENS4_18smem_ptr_flag_bitsILi16EEENSU_INS5_IJNSA_ILi8EEESH_EEENS5_IJSH_SC_EEEEEEEvNS4_8identityENS4_23SM90_TMA_LOAD_MULTICASTES1B_vS1C_EENS_8epilogue10collective18CollectiveEpilogueINS1F_22Sm90TmaWarpSpecializedILi3ELi2ELi16ELb1ELb0EEEJSI_NS5_IJSG_NSA_ILi32EEEEEESJ_SK_SJ_SK_NS1F_6fusion15FusionCallbacksIS1J_NS1M_23LinCombPerRowBiasEltActINS1F_6thread4ReLuESJ_fSJ_SJ_fLi8ELNS_15FloatRoundStyleE2EEESI_S1L_JEEES11_NS12_INS13_ILi2ELi4ELi3EEES16_NSU_INS5_IJS17_S1K_EEENS5_IJS1K_SC_EEEEEEENS4_17SM75_U32x4_LDSM_NENS4_14SM90_TMA_STOREES1Y_NS4_17SM90_U32x4_STSM_NENS4_9Copy_AtomIJS21_SJ_EEEvEEEvvEEEEvNT_6ParamsE --------------------------
	.section	.nv.info._ZN7cutlass13device_kernelINS_4gemm6kernel13GemmUniversalIN4cute5tupleIJiiiiEEENS1_10collective13CollectiveMmaINS1_34MainloopSm90TmaGmmaWarpSpecializedILi8ENS5_IJNS4_1CILi2EEENSA_ILi1EEESC_EEENS1_35KernelTmaWarpSpecializedCooperativeEEENS5_IJNSA_ILi128EEENSA_ILi64EEESH_EEENS_6half_tENS5_IJlSC_lEEESJ_SK_NS4_8TiledMMAINS4_8MMA_AtomIJNS4_4SM904GMMA25MMA_64x64x16_F32F16F16_SSILNSO_5MajorE0ELSQ_0ELNSO_7ScaleInE1ELSR_1EEEEEENS4_6LayoutISD_NS5_IJSC_NSA_ILi0EEESV_EEEEENS5_IJNS4_10UnderscoreESY_SY_EEEEENS4_13SM90_TMA_LOADENS4_14ComposedLayoutINS4_7SwizzleILi3ELi4ELi3EEENS4_18smem_ptr_flag_bitsILi16EEENSU_INS5_IJNSA_ILi8EEESH_EEENS5_IJSH_SC_EEEEEEEvNS4_8identityENS4_23SM90_TMA_LOAD_MULTICASTES1B_vS1C_EENS_8epilogue10collective18CollectiveEpilogueINS1F_22Sm90TmaWarpSpecializedILi3ELi2ELi16ELb1ELb0EEEJSI_NS5_IJSG_NSA_ILi32EEEEEESJ_SK_SJ_SK_NS1F_6fusion15FusionCallbacksIS1J_NS1M_23LinCombPerRowBiasEltActINS1F_6thread4ReLuESJ_fSJ_SJ_fLi8ELNS_15FloatRoundStyleE2EEESI_S1L_JEEES11_NS12_INS13_ILi2ELi4ELi3EEES16_NSU_INS5_IJS17_S1K_EEENS5_IJS1K_SC_EEEEEEENS4_17SM75_U32x4_LDSM_NENS4_14SM90_TMA_STOREES1Y_NS4_17SM90_U32x4_STSM_NENS4_9Copy_AtomIJS21_SJ_EEEvEEEvvEEEEvNT_6ParamsE,"",@"SHT_CUDA_INFO"
	.sectionflags	@""
	.align	4


	//----- nvinfo : EIATTR_CUDA_API_VERSION
	.align		4
        /*0000*/ 	.byte	0x04, 0x37
        /*0002*/ 	.short	(.L_24 - .L_23)
.L_23:
        /*0004*/ 	.word	0x00000082


	//----- nvinfo : EIATTR_KPARAM_INFO
	.align		4
.L_24:
        /*0008*/ 	.byte	0x04, 0x17
        /*000a*/ 	.short	(.L_26 - .L_25)
.L_25:
        /*000c*/ 	.word	0x00000000
        /*0010*/ 	.short	0x0000
        /*0012*/ 	.short	0x0070
        /*0014*/ 	.byte	0x00, 0xf0, 0x01, 0x1c


	//----- nvinfo : EIATTR_SPARSE_MMA_MASK
	.align		4
.L_26:
        /*0018*/ 	.byte	0x03, 0x50
        /*001a*/ 	.short	0x0000


	//----- nvinfo : EIATTR_MAXREG_COUNT
	.align		4
        /*001c*/ 	.byte	0x03, 0x1b
        /*001e*/ 	.short	0x00a8


	//----- nvinfo : EIATTR_NUM_BARRIERS
	.align		4
        /*0020*/ 	.byte	0x02, 0x4c
        /*0022*/ 	.byte	0x02
	.zero		1


	//----- nvinfo : EIATTR_EXTERNS
	.align		4
        /*0024*/ 	.byte	0x04, 0x0f
        /*0026*/ 	.short	(.L_28 - .L_27)


	//   ....[0]....
	.align		4
.L_27:
        /*0028*/ 	.word	index@(__assertfail)


	//----- nvinfo : EIATTR_MERCURY_ISA_VERSION
	.align		4
.L_28:
        /*002c*/ 	.byte	0x03, 0x5f
        /*002e*/ 	.short	0x0101


	//----- nvinfo : EIATTR_INT_WARP_WIDE_INSTR_OFFSETS
	.align		4
        /*0030*/ 	.byte	0x04, 0x31
        /*0032*/ 	.short	(.L_30 - .L_29)


	//   ....[0]....
.L_29:
        /*0034*/ 	.word	0x00000aa0


	//   ....[1]....
        /*0038*/ 	.word	0x00000ab0


	//   ....[2]....
        /*003c*/ 	.word	0x00000bb0


	//   ....[3]....
        /*0040*/ 	.word	0x00002210


	//----- nvinfo : EIATTR_COOP_GROUP_MASK_REGIDS
	.align		4
.L_30:
        /*0044*/ 	.byte	0x04, 0x29
        /*0046*/ 	.short	(.L_32 - .L_31)


	//   ....[0]....
.L_31:
        /*0048*/ 	.word	0xffffffff


	//   ....[1]....
        /*004c*/ 	.word	0xffffffff


	//   ....[2]....
        /*0050*/ 	.word	0xffffffff


	//   ....[3]....
        /*0054*/ 	.word	0xffffffff


	//   ....[4]....
        /*0058*/ 	.word	0xffffffff


	//   ....[5]....
        /*005c*/ 	.word	0xffffffff


	//   ....[6]....
        /*0060*/ 	.word	0xffffffff


	//----- nvinfo : EIATTR_COOP_GROUP_INSTR_OFFSETS
	.align		4
.L_32:
        /*0064*/ 	.byte	0x04, 0x28
        /*0066*/ 	.short	(.L_34 - .L_33)


	//   ....[0]....
.L_33:
        /*0068*/ 	.word	0x00000070


	//   ....[1]....
        /*006c*/ 	.word	0x00000080


	//   ....[2]....
        /*0070*/ 	.word	0x00000440


	//   ....[3]....
        /*0074*/ 	.word	0x000006c0


	//   ....[4]....
        /*0078*/ 	.word	0x00000900


	//   ....[5]....
        /*007c*/ 	.word	0x00000d10


	//   ....[6]....
        /*0080*/ 	.word	0x00001810


	//----- nvinfo : EIATTR_REG_RECONFIG
	.align		4
.L_34:
        /*0084*/ 	.byte	0x01, 0x54
	.zero		2


	//----- nvinfo : EIATTR_SYSCALL_OFFSETS
	.align		4
        /*0088*/ 	.byte	0x04, 0x46
        /*008a*/ 	.short	(.L_36 - .L_35)


	//   ....[0]....
.L_35:
        /*008c*/ 	.word	0x000019d0


	//   ....[1]....
        /*0090*/ 	.word	0x00002440


	//   ....[2]....
        /*0094*/ 	.word	0x00002530


	//----- nvinfo : EIATTR_MBARRIER_INSTR_OFFSETS
	.align		4
.L_36:
        /*0098*/ 	.byte	0x04, 0x39
        /*009a*/ 	.short	(.L_38 - .L_37)


	//   ....[0]....
.L_37:
        /*009c*/ 	.word	0x00000560
        /*00a0*/ 	.word	0x000000ff
        /*00a4*/ 	.word	0x00000000
        /*00a8*/ 	.short	0x0100
        /*00aa*/ 	.byte	0x08
	.zero		1


	//   ....[1]....
        /*00ac*/ 	.word	0x00000570
        /*00b0*/ 	.word	0x000000ff
        /*00b4*/ 	.word	0x00000040
        /*00b8*/ 	.short	0x0100
        /*00ba*/ 	.byte	0x08
	.zero		1


	//   ....[2]....
        /*00bc*/ 	.word	0x00000580
        /*00c0*/ 	.word	0x000000ff
        /*00c4*/ 	.word	0x00000008
        /*00c8*/ 	.short	0x0100
        /*00ca*/ 	.byte	0x08
	.zero		1


	//   ....[3]....
        /*00cc*/ 	.word	0x00000590
        /*00d0*/ 	.word	0x000000ff
        /*00d4*/ 	.word	0x00000048
        /*00d8*/ 	.short	0x0100
        /*00da*/ 	.byte	0x08
	.zero		1


	//   ....[4]....
        /*00dc*/ 	.word	0x000005a0
        /*00e0*/ 	.word	0x000000ff
        /*00e4*/ 	.word	0x00000010
        /*00e8*/ 	.short	0x0100
        /*00ea*/ 	.byte	0x08
	.zero		1


	//   ....[5]....
        /*00ec*/ 	.word	0x000005b0
        /*00f0*/ 	.word	0x000000ff
        /*00f4*/ 	.word	0x00000050
        /*00f8*/ 	.short	0x0100
        /*00fa*/ 	.byte	0x08
	.zero		1


	//   ....[6]....
        /*00fc*/ 	.word	0x000005c0
        /*0100*/ 	.word	0x000000ff
        /*0104*/ 	.word	0x00000018
        /*0108*/ 	.short	0x0100
        /*010a*/ 	.byte	0x08
	.zero		1


	//   ....[7]....
        /*010c*/ 	.word	0x000005d0
        /*0110*/ 	.word	0x000000ff
        /*0114*/ 	.word	0x00000058
        /*0118*/ 	.short	0x0100
        /*011a*/ 	.byte	0x08
	.zero		1


	//   ....[8]....
        /*011c*/ 	.word	0x000005e0
        /*0120*/ 	.word	0x000000ff
        /*0124*/ 	.word	0x00000020
        /*0128*/ 	.short	0x0100
        /*012a*/ 	.byte	0x08
	.zero		1


	//   ....[9]....
        /*012c*/ 	.word	0x000005f0
        /*0130*/ 	.word	0x000000ff
        /*0134*/ 	.word	0x00000060
        /*0138*/ 	.short	0x0100
        /*013a*/ 	.byte	0x08
	.zero		1


	//   ....[10]....
        /*013c*/ 	.word	0x00000600
        /*0140*/ 	.word	0x000000ff
        /*0144*/ 	.word	0x00000028
        /*0148*/ 	.short	0x0100
        /*014a*/ 	.byte	0x08
	.zero		1


	//   ....[11]....
        /*014c*/ 	.word	0x00000610
        /*0150*/ 	.word	0x000000ff
        /*0154*/ 	.word	0x00000068
        /*0158*/ 	.short	0x0100
        /*015a*/ 	.byte	0x08
	.zero		1


	//   ....[12]....
        /*015c*/ 	.word	0x00000620
        /*0160*/ 	.word	0x000000ff
        /*0164*/ 	.word	0x00000030
        /*0168*/ 	.short	0x0100
        /*016a*/ 	.byte	0x08
	.zero		1


	//   ....[13]....
        /*016c*/ 	.word	0x00000630
        /*0170*/ 	.word	0x000000ff
        /*0174*/ 	.word	0x00000070
        /*0178*/ 	.short	0x0100
        /*017a*/ 	.byte	0x08
	.zero		1


	//   ....[14]....
        /*017c*/ 	.word	0x00000640
        /*0180*/ 	.word	0x000000ff
        /*0184*/ 	.word	0x00000038
        /*0188*/ 	.short	0x0100
        /*018a*/ 	.byte	0x08
	.zero		1


	//   ....[15]....
        /*018c*/ 	.word	0x00000650
        /*0190*/ 	.word	0x000000ff
        /*0194*/ 	.word	0x00000078
        /*0198*/ 	.short	0x0100
        /*019a*/ 	.byte	0x08
	.zero		1


	//   ....[16]....
        /*019c*/ 	.word	0x00000880
        /*01a0*/ 	.word	0x000000ff
        /*01a4*/ 	.word	0x00000080
        /*01a8*/ 	.short	0x0100
        /*01aa*/ 	.byte	0x08
	.zero		1


	//   ....[17]....
        /*01ac*/ 	.word	0x00000890
        /*01b0*/ 	.word	0x000000ff
        /*01b4*/ 	.word	0x00000098
        /*01b8*/ 	.short	0x0100
        /*01ba*/ 	.byte	0x08
	.zero		1


	//   ....[18]....
        /*01bc*/ 	.word	0x000008a0
        /*01c0*/ 	.word	0x000000ff
        /*01c4*/ 	.word	0x00000088
        /*01c8*/ 	.short	0x0100
        /*01ca*/ 	.byte	0x08
	.zero		1


	//   ....[19]....
        /*01cc*/ 	.word	0x000008b0
        /*01d0*/ 	.word	0x000000ff
        /*01d4*/ 	.word	0x000000a0
        /*01d8*/ 	.short	0x0100
        /*01da*/ 	.byte	0x08
	.zero		1


	//   ....[20]....
        /*01dc*/ 	.word	0x000008c0
        /*01e0*/ 	.word	0x000000ff
        /*01e4*/ 	.word	0x00000090
        /*01e8*/ 	.short	0x0100
        /*01ea*/ 	.byte	0x08
	.zero		1


	//   ....[21]....
        /*01ec*/ 	.word	0x000008d0
        /*01f0*/ 	.word	0x000000ff
        /*01f4*/ 	.word	0x000000a8
        /*01f8*/ 	.short	0x0100
        /*01fa*/ 	.byte	0x08
	.zero		1


	//   ....[22]....
        /*01fc*/ 	.word	0x00000c40
        /*0200*/ 	.word	0x000000ff
        /*0204*/ 	.word	0x000000b0
        /*0208*/ 	.short	0x0100
        /*020a*/ 	.byte	0x06
	.zero		1


	//   ....[23]....
        /*020c*/ 	.word	0x00000cc0
        /*0210*/ 	.word	0x000000ff
        /*0214*/ 	.word	0x000000b8
        /*0218*/ 	.short	0x0100
        /*021a*/ 	.byte	0x06
	.zero		1


	//   ....[24]....
        /*021c*/ 	.word	0x00001a50
        /*0220*/ 	.word	0x00000003
        /*0224*/ 	.word	0x00000000
        /*0228*/ 	.short	0x010a
        /*022a*/ 	.byte	0x3f
	.zero		1


	//   ....[25]....
        /*022c*/ 	.word	0x00001a90
        /*0230*/ 	.word	0x00000003
        /*0234*/ 	.word	0x00000000
        /*0238*/ 	.short	0x010a
        /*023a*/ 	.byte	0x3f
	.zero		1


	//   ....[26]....
        /*023c*/ 	.word	0x00001e00
        /*0240*/ 	.word	0x000000ff
        /*0244*/ 	.word	0x00000000
        /*0248*/ 	.short	0x010a
        /*024a*/ 	.byte	0x04
	.zero		1


	//   ....[27]....
        /*024c*/ 	.word	0x00001e40
        /*0250*/ 	.word	0x000000ff
        /*0254*/ 	.word	0x00000000
        /*0258*/ 	.short	0x010a
        /*025a*/ 	.byte	0x04
	.zero		1


	//   ....[28]....
        /*025c*/ 	.word	0x000020a0
        /*0260*/ 	.word	0x00000005
        /*0264*/ 	.word	0x00000000
        /*0268*/ 	.short	0x0101
        /*026a*/ 	.byte	0x3f
	.zero		1


	//   ....[29]....
        /*026c*/ 	.word	0x00002290
        /*0270*/ 	.word	0x00000003
        /*0274*/ 	.word	0x00000000
        /*0278*/ 	.short	0x0101
        /*027a*/ 	.byte	0x3f
	.zero		1


	//   ....[30]....
        /*027c*/ 	.word	0x00002e20
        /*0280*/ 	.word	0x00000004
        /*0284*/ 	.word	0x00000080
        /*0288*/ 	.short	0x010a
        /*028a*/ 	.byte	0x3f
	.zero		1


	//   ....[31]....
        /*028c*/ 	.word	0x00003830
        /*0290*/ 	.word	0x000000ff
        /*0294*/ 	.word	0x00000000
        /*0298*/ 	.short	0x0101
        /*029a*/ 	.byte	0x04
	.zero		1


	//   ....[32]....
        /*029c*/ 	.word	0x00003920
        /*02a0*/ 	.word	0x00000018
        /*02a4*/ 	.word	0x00000080
        /*02a8*/ 	.short	0x010a
        /*02aa*/ 	.byte	0x3f
	.zero		1


	//   ....[33]....
        /*02ac*/ 	.word	0x00003fa0
        /*02b0*/ 	.word	0x000000ff
        /*02b4*/ 	.word	0x00000000
        /*02b8*/ 	.short	0x0101
        /*02ba*/ 	.byte	0x04
	.zero		1


	//   ....[34]....
        /*02bc*/ 	.word	0x00004930
        /*02c0*/ 	.word	0x000000ff
        /*02c4*/ 	.word	0x00000000
        /*02c8*/ 	.short	0x0101
        /*02ca*/ 	.byte	0x04
	.zero		1


	//   ....[35]....
        /*02cc*/ 	.word	0x00004f40
        /*02d0*/ 	.word	0x000000ff
        /*02d4*/ 	.word	0x000000b8
        /*02d8*/ 	.short	0x010a
        /*02da*/ 	.byte	0x04
	.zero		1


	//   ....[36]....
        /*02dc*/ 	.word	0x00005380
        /*02e0*/ 	.word	0x000000ff
        /*02e4*/ 	.word	0x00000098
        /*02e8*/ 	.short	0x010a
        /*02ea*/ 	.byte	0x05
	.zero		1


	//   ....[37]....
        /*02ec*/ 	.word	0x00005480
        /*02f0*/ 	.word	0x000000ff
        /*02f4*/ 	.word	0x00000080
        /*02f8*/ 	.short	0x010b
        /*02fa*/ 	.byte	0x05
	.zero		1


	//   ....[38]....
        /*02fc*/ 	.word	0x00005510
        /*0300*/ 	.word	0x000000ff
        /*0304*/ 	.word	0x00000000
        /*0308*/ 	.short	0x0101
        /*030a*/ 	.byte	0x05
	.zero		1


	//   ....[39]....
        /*030c*/ 	.word	0x00005580
        /*0310*/ 	.word	0x000000ff
        /*0314*/ 	.word	0x00000098
        /*0318*/ 	.short	0x010a
        /*031a*/ 	.byte	0x04
	.zero		1


	//   ....[40]....
        /*031c*/ 	.word	0x000056a0
        /*0320*/ 	.word	0x000000ff
        /*0324*/ 	.word	0x00000080
        /*0328*/ 	.short	0x010b
        /*032a*/ 	.byte	0x04
	.zero		1


	//   ....[41]....
        /*032c*/ 	.word	0x00005780
        /*0330*/ 	.word	0x000000ff
        /*0334*/ 	.word	0x00000000
        /*0338*/ 	.short	0x0101
        /*033a*/ 	.byte	0x04
	.zero		1


	//   ....[42]....
        /*033c*/ 	.word	0x00005e30
        /*0340*/ 	.word	0x00000003
        /*0344*/ 	.word	0x00000098
        /*0348*/ 	.short	0x010a
        /*034a*/ 	.byte	0x3f
	.zero		1


	//   ....[43]....
        /*034c*/ 	.word	0x00005f00
        /*0350*/ 	.word	0x00000005
        /*0354*/ 	.word	0x00000098
        /*0358*/ 	.short	0x010a
        /*035a*/ 	.byte	0x3f
	.zero		1


	//   ....[44]....
        /*035c*/ 	.word	0x00005fb0
        /*0360*/ 	.word	0x00000003
        /*0364*/ 	.word	0x00000098
        /*0368*/ 	.short	0x010a
        /*036a*/ 	.byte	0x3f
	.zero		1


	//   ....[45]....
        /*036c*/ 	.word	0x00006310
        /*0370*/ 	.word	0x0000000e
        /*0374*/ 	.word	0x00000040
        /*0378*/ 	.short	0x010a
        /*037a*/ 	.byte	0x3f
	.zero		1


	//   ....[46]....
        /*037c*/ 	.word	0x000066c0
        /*0380*/ 	.word	0x00000004
        /*0384*/ 	.word	0x000000b8
        /*0388*/ 	.short	0x0101
        /*038a*/ 	.byte	0x3f
	.zero		1


	//   ....[47]....
        /*038c*/ 	.word	0x00006dc0
        /*0390*/ 	.word	0x00000005
        /*0394*/ 	.word	0x00000000
        /*0398*/ 	.short	0x010a
        /*039a*/ 	.byte	0x3f
	.zero		1


	//   ....[48]....
        /*039c*/ 	.word	0x00006e40
        /*03a0*/ 	.word	0x00000007
        /*03a4*/ 	.word	0x00000000
        /*03a8*/ 	.short	0x010a
        /*03aa*/ 	.byte	0x3f
	.zero		1


	//   ....[49]....
        /*03ac*/ 	.word	0x00006ed0
        /*03b0*/ 	.word	0x00000006
        /*03b4*/ 	.word	0x00000000
        /*03b8*/ 	.short	0x010a
        /*03ba*/ 	.byte	0x3f
	.zero		1


	//   ....[50]....
        /*03bc*/ 	.word	0x00006f60
        /*03c0*/ 	.word	0x00000009
        /*03c4*/ 	.word	0x00000000
        /*03c8*/ 	.short	0x010a
        /*03ca*/ 	.byte	0x3f
	.zero		1


	//   ....[51]....
        /*03cc*/ 	.word	0x00006ff0
        /*03d0*/ 	.word	0x00000006
        /*03d4*/ 	.word	0x00000000
        /*03d8*/ 	.short	0x010a
        /*03da*/ 	.byte	0x3f
	.zero		1


	//   ....[52]....
        /*03dc*/ 	.word	0x00007080
        /*03e0*/ 	.word	0x00000009
        /*03e4*/ 	.word	0x00000000
        /*03e8*/ 	.short	0x010a
        /*03ea*/ 	.byte	0x3f
	.zero		1


	//   ....[53]....
        /*03ec*/ 	.word	0x00007110
        /*03f0*/ 	.word	0x00000006
        /*03f4*/ 	.word	0x00000000
        /*03f8*/ 	.short	0x010a
        /*03fa*/ 	.byte	0x3f
	.zero		1


	//   ....[54]....
        /*03fc*/ 	.word	0x000071a0
        /*0400*/ 	.word	0x00000003
        /*0404*/ 	.word	0x00000000
        /*0408*/ 	.short	0x010a
        /*040a*/ 	.byte	0x3f
	.zero		1


	//   ....[55]....
        /*040c*/ 	.word	0x00007200
        /*0410*/ 	.word	0x00000003
        /*0414*/ 	.word	0x00000000
        /*0418*/ 	.short	0x010a
        /*041a*/ 	.byte	0x3f
	.zero		1


	//   ....[56]....
        /*041c*/ 	.word	0x00007260
        /*0420*/ 	.word	0x00000005
        /*0424*/ 	.word	0x00000000
        /*0428*/ 	.short	0x010a
        /*042a*/ 	.byte	0x3f
	.zero		1


	//   ....[57]....
        /*042c*/ 	.word	0x000072b0
        /*0430*/ 	.word	0x00000004
        /*0434*/ 	.word	0x00000080
        /*0438*/ 	.short	0x010a
        /*043a*/ 	.byte	0x3f
	.zero		1


	//   ....[58]....
        /*043c*/ 	.word	0x00007300
        /*0440*/ 	.word	0x00000018
        /*0444*/ 	.word	0x00000080
        /*0448*/ 	.short	0x010a
        /*044a*/ 	.byte	0x3f
	.zero		1


	//   ....[59]....
        /*044c*/ 	.word	0x00007360
        /*0450*/ 	.word	0x00000003
        /*0454*/ 	.word	0x000000b8
        /*0458*/ 	.short	0x010a
        /*045a*/ 	.byte	0x3f
	.zero		1


	//   ....[60]....
        /*045c*/ 	.word	0x000073c0
        /*0460*/ 	.word	0x00000005
        /*0464*/ 	.word	0x00000098
        /*0468*/ 	.short	0x010a
        /*046a*/ 	.byte	0x3f
	.zero		1


	//   ....[61]....
        /*046c*/ 	.word	0x00007420
        /*0470*/ 	.word	0x00000005
        /*0474*/ 	.word	0x00000098
        /*0478*/ 	.short	0x010a
        /*047a*/ 	.byte	0x3f
	.zero		1


	//   ....[62]....
        /*047c*/ 	.word	0x00007470
        /*0480*/ 	.word	0x00000003
        /*0484*/ 	.word	0x00000098
        /*0488*/ 	.short	0x010a
        /*048a*/ 	.byte	0x3f
	.zero		1


	//   ....[63]....
        /*048c*/ 	.word	0x000074c0
        /*0490*/ 	.word	0x00000005
        /*0494*/ 	.word	0x00000098
        /*0498*/ 	.short	0x010a
        /*049a*/ 	.byte	0x3f
	.zero		1


	//   ....[64]....
        /*049c*/ 	.word	0x00007590
        /*04a0*/ 	.word	0x0000000e
        /*04a4*/ 	.word	0x00000040
        /*04a8*/ 	.short	0x010a
        /*04aa*/ 	.byte	0x3f
	.zero		1


	//   ....[65]....
        /*04ac*/ 	.word	0x00007660
        /*04b0*/ 	.word	0x00000005
        /*04b4*/ 	.word	0x00000000
        /*04b8*/ 	.short	0x010a
        /*04ba*/ 	.byte	0x3f
	.zero		1


	//   ....[66]....
        /*04bc*/ 	.word	0x000076b0
        /*04c0*/ 	.word	0x00000007
        /*04c4*/ 	.word	0x00000000
        /*04c8*/ 	.short	0x010a
        /*04ca*/ 	.byte	0x3f
	.zero		1


	//   ....[67]....
        /*04cc*/ 	.word	0x00007700
        /*04d0*/ 	.word	0x00000006
        /*04d4*/ 	.word	0x00000000
        /*04d8*/ 	.short	0x010a
        /*04da*/ 	.byte	0x3f
	.zero		1


	//   ....[68]....
        /*04dc*/ 	.word	0x00007750
        /*04e0*/ 	.word	0x00000009
        /*04e4*/ 	.word	0x00000000
        /*04e8*/ 	.short	0x010a
        /*04ea*/ 	.byte	0x3f
	.zero		1


	//   ....[69]....
        /*04ec*/ 	.word	0x000077a0
        /*04f0*/ 	.word	0x00000006
        /*04f4*/ 	.word	0x00000000
        /*04f8*/ 	.short	0x010a
        /*04fa*/ 	.byte	0x3f
	.zero		1


	//   ....[70]....
        /*04fc*/ 	.word	0x000077f0
        /*0500*/ 	.word	0x00000009
        /*0504*/ 	.word	0x00000000
        /*0508*/ 	.short	0x010a
        /*050a*/ 	.byte	0x3f
	.zero		1


	//   ....[71]....
        /*050c*/ 	.word	0x00007840
        /*0510*/ 	.word	0x00000006
        /*0514*/ 	.word	0x00000000
        /*0518*/ 	.short	0x010a
        /*051a*/ 	.byte	0x3f
	.zero		1


	//----- nvinfo : EIATTR_NUM_MBARRIERS
	.align		4
.L_38:
        /*051c*/ 	.byte	0x03, 0x38
        /*051e*/ 	.short	0x0018


	//----- nvinfo : EIATTR_EXIT_INSTR_OFFSETS
	.align		4
        /*0520*/ 	.byte	0x04, 0x1c
        /*0522*/ 	.short	(.L_40 - .L_39)


	//   ....[0]....
.L_39:
        /*0524*/ 	.word	0x000071f0


	//----- nvinfo : EIATTR_MAX_THREADS
	.align		4
.L_40:
        /*0528*/ 	.byte	0x04, 0x05
        /*052a*/ 	.short	(.L_42 - .L_41)
.L_41:
        /*052c*/ 	.word	0x00000180
        /*0530*/ 	.word	0x00000001
        /*0534*/ 	.word	0x00000001


	//----- nvinfo : EIATTR_CRS_STACK_SIZE
	.align		4
.L_42:
        /*0538*/ 	.byte	0x04, 0x1e
        /*053a*/ 	.short	(.L_44 - .L_43)
.L_43:
        /*053c*/ 	.word	0x00000000


	//----- nvinfo : EIATTR_CBANK_PARAM_SIZE
	.align		4
.L_44:
        /*0540*/ 	.byte	0x03, 0x19
        /*0542*/ 	.short	0x0770


	//----- nvinfo : EIATTR_PARAM_CBANK
	.align		4
        /*0544*/ 	.byte	0x04, 0x0a
        /*0546*/ 	.short	(.L_46 - .L_45)
	.align		4
.L_45:
        /*0548*/ 	.word	index@(.nv.constant0._ZN7cutlass13device_kernelINS_4gemm6kernel13GemmUniversalIN4cute5tupleIJiiiiEEENS1_10collective13CollectiveMmaINS1_34MainloopSm90TmaGmmaWarpSpecializedILi8ENS5_IJNS4_1CILi2EEENSA_ILi1EEESC_EEENS1_35KernelTmaWarpSpecializedCooperativeEEENS5_IJNSA_ILi128EEENSA_ILi64EEESH_EEENS_6half_tENS5_IJlSC_lEEESJ_SK_NS4_8TiledMMAINS4_8MMA_AtomIJNS4_4SM904GMMA25MMA_64x64x16_F32F16F16_SSILNSO_5MajorE0ELSQ_0ELNSO_7ScaleInE1ELSR_1EEEEEENS4_6LayoutISD_NS5_IJSC_NSA_ILi0EEESV_EEEEENS5_IJNS4_10UnderscoreESY_SY_EEEEENS4_13SM90_TMA_LOADENS4_14ComposedLayoutINS4_7SwizzleILi3ELi4ELi3EEENS4_18smem_ptr_flag_bitsILi16EEENSU_INS5_IJNSA_ILi8EEESH_EEENS5_IJSH_SC_EEEEEEEvNS4_8identityENS4_23SM90_TMA_LOAD_MULTICASTES1B_vS1C_EENS_8epilogue10collective18CollectiveEpilogueINS1F_22Sm90TmaWarpSpecializedILi3ELi2ELi16ELb1ELb0EEEJSI_NS5_IJSG_NSA_ILi32EEEEEESJ_SK_SJ_SK_NS1F_6fusion15FusionCallbacksIS1J_NS1M_23LinCombPerRowBiasEltActINS1F_6thread4ReLuESJ_fSJ_SJ_fLi8ELNS_15FloatRoundStyleE2EEESI_S1L_JEEES11_NS12_INS13_ILi2ELi4ELi3EEES16_NSU_INS5_IJS17_S1K_EEENS5_IJS1K_SC_EEEEEEENS4_17SM75_U32x4_LDSM_NENS4_14SM90_TMA_STOREES1Y_NS4_17SM90_U32x4_STSM_NENS4_9Copy_AtomIJS21_SJ_EEEvEEEvvEEEEvNT_6ParamsE)
        /*054c*/ 	.short	0x0210
        /*054e*/ 	.short	0x0770


	//----- nvinfo : EIATTR_SW_WAR
	.align		4
.L_46:
        /*0550*/ 	.byte	0x04, 0x36
        /*0552*/ 	.short	(.L_48 - .L_47)
.L_47:
        /*0554*/ 	.word	0x00000008
.L_48:


//--------------------- .nv.callgraph             --------------------------
	.section	.nv.callgraph,"",@"SHT_CUDA_CALLGRAPH"
	.align	4
	.sectionentsize	8
	.align		4
        /*0000*/ 	.word	0x00000000
	.align		4
        /*0004*/ 	.word	0xffffffff
	.align		4
        /*0008*/ 	.word	index@(_ZN7cutlass13device_kernelINS_4gemm6kernel13GemmUniversalIN4cute5tupleIJiiiiEEENS1_10collective13CollectiveMmaINS1_34MainloopSm90TmaGmmaWarpSpecializedILi8ENS5_IJNS4_1CILi2EEENSA_ILi1EEESC_EEENS1_35KernelTmaWarpSpecializedCooperativeEEENS5_IJNSA_ILi128EEENSA_ILi64EEESH_EEENS_6half_tENS5_IJlSC_lEEESJ_SK_NS4_8TiledMMAINS4_8MMA_AtomIJNS4_4SM904GMMA25MMA_64x64x16_F32F16F16_SSILNSO_5MajorE0ELSQ_0ELNSO_7ScaleInE1ELSR_1EEEEEENS4_6LayoutISD_NS5_IJSC_NSA_ILi0EEESV_EEEEENS5_IJNS4_10UnderscoreESY_SY_EEEEENS4_13SM90_TMA_LOADENS4_14ComposedLayoutINS4_7SwizzleILi3ELi4ELi3EEENS4_18smem_ptr_flag_bitsILi16EEENSU_INS5_IJNSA_ILi8EEESH_EEENS5_IJSH_SC_EEEEEEEvNS4_8identityENS4_23SM90_TMA_LOAD_MULTICASTES1B_vS1C_EENS_8epilogue10collective18CollectiveEpilogueINS1F_22Sm90TmaWarpSpecializedILi3ELi2ELi16ELb1ELb0EEEJSI_NS5_IJSG_NSA_ILi32EEEEEESJ_SK_SJ_SK_NS1F_6fusion15FusionCallbacksIS1J_NS1M_23LinCombPerRowBiasEltActINS1F_6thread4ReLuESJ_fSJ_SJ_fLi8ELNS_15FloatRoundStyleE2EEESI_S1L_JEEES11_NS12_INS13_ILi2ELi4ELi3EEES16_NSU_INS5_IJS17_S1K_EEENS5_IJS1K_SC_EEEEEEENS4_17SM75_U32x4_LDSM_NENS4_14SM90_TMA_STOREES1Y_NS4_17SM90_U32x4_STSM_NENS4_9Copy_AtomIJS21_SJ_EEEvEEEvvEEEEvNT_6ParamsE)
	.align		4
        /*000c*/ 	.word	index@(__assertfail)
	.align		4
        /*0010*/ 	.word	0x00000000
	.align		4
        /*0014*/ 	.word	0xfffffffe
	.align		4
        /*0018*/ 	.word	0x00000000
	.align		4
        /*001c*/ 	.word	0xfffffffd
	.align		4
        /*0020*/ 	.word	0x00000000
	.align		4
        /*0024*/ 	.word	0xfffffffc


//--------------------- .nv.constant4             --------------------------
	.section	.nv.constant4,"a",@progbits
	.align	8
	.align		8
.nv.constant4:
        /*0000*/ 	.dword	__assertfail
	.align		8
        /*0008*/ 	.dword	__unnamed_1
	.align		8
        /*0010*/ 	.dword	__unnamed_2
	.align		8
        /*0018*/ 	.dword	_ZN39_INTERNAL_4b819bb6_4_k_cu_48a6a691_27144cuda3std3__45__cpo5beginE
	.align		8
        /*0020*/ 	.dword	_ZN39_INTERNAL_4b819bb6_4_k_cu_48a6a691_27144cuda3std3__45__cpo3endE
	.align		8
        /*0028*/ 	.dword	_ZN39_INTERNAL_4b819bb6_4_k_cu_48a6a691_27144cuda3std3__45__cpo6cbeginE
	.align		8
        /*0030*/ 	.dword	_ZN39_INTERNAL_4b819bb6_4_k_cu_48a6a691_27144cuda3std3__45__cpo4cendE
	.align		8
        /*0038*/ 	.dword	_ZN39_INTERNAL_4b819bb6_4_k_cu_48a6a691_27144cuda3std3__441_GLOBAL__N__4b819bb6_4_k_cu_48a6a691_27146ignoreE
	.align		8
        /*0040*/ 	.dword	_ZN39_INTERNAL_4b819bb6_4_k_cu_48a6a691_27144cuda3std3__419piecewise_constructE
	.align		8
        /*0048*/ 	.dword	_ZN39_INTERNAL_4b819bb6_4_k_cu_48a6a691_27144cuda3std3__48in_placeE
	.align		8
        /*0050*/ 	.dword	_ZN39_INTERNAL_4b819bb6_4_k_cu_48a6a691_27144cuda3std6ranges3__45__cpo4swapE
	.align		8
        /*0058*/ 	.dword	_ZN39_INTERNAL_4b819bb6_4_k_cu_48a6a691_27144cuda3std6ranges3__45__cpo9iter_moveE
	.align		8
        /*0060*/ 	.dword	_ZN39_INTERNAL_4b819bb6_4_k_cu_48a6a691_27144cute7productE
	.align		8
        /*0068*/ 	.dword	_ZN39_INTERNAL_4b819bb6_4_k_cu_48a6a691_27144cute1_E
	.align		8
        /*0070*/ 	.dword	$str$22
	.align		8
        /*0078*/ 	.dword	$str$23
	.align		8
        /*0080*/ 	.dword	$str$26
	.align		8
        /*0088*/ 	.dword	$str$27


//--------------------- .text._ZN7cutlass13device_kernelINS_4gemm6kernel13GemmUniversalIN4cute5tupleIJiiiiEEENS1_10collective13CollectiveMmaINS1_34MainloopSm90TmaGmmaWarpSpecializedILi8ENS5_IJNS4_1CILi2EEENSA_ILi1EEESC_EEENS1_35KernelTmaWarpSpecializedCooperativeEEENS5_IJNSA_ILi128EEENSA_ILi64EEESH_EEENS_6half_tENS5_IJlSC_lEEESJ_SK_NS4_8TiledMMAINS4_8MMA_AtomIJNS4_4SM904GMMA25MMA_64x64x16_F32F16F16_SSILNSO_5MajorE0ELSQ_0ELNSO_7ScaleInE1ELSR_1EEEEEENS4_6LayoutISD_NS5_IJSC_NSA_ILi0EEESV_EEEEENS5_IJNS4_10UnderscoreESY_SY_EEEEENS4_13SM90_TMA_LOADENS4_14ComposedLayoutINS4_7SwizzleILi3ELi4ELi3EEENS4_18smem_ptr_flag_bitsILi16EEENSU_INS5_IJNSA_ILi8EEESH_EEENS5_IJSH_SC_EEEEEEEvNS4_8identityENS4_23SM90_TMA_LOAD_MULTICASTES1B_vS1C_EENS_8epilogue10collective18CollectiveEpilogueINS1F_22Sm90TmaWarpSpecializedILi3ELi2ELi16ELb1ELb0EEEJSI_NS5_IJSG_NSA_ILi32EEEEEESJ_SK_SJ_SK_NS1F_6fusion15FusionCallbacksIS1J_NS1M_23LinCombPerRowBiasEltActINS1F_6thread4ReLuESJ_fSJ_SJ_fLi8ELNS_15FloatRoundStyleE2EEESI_S1L_JEEES11_NS12_INS13_ILi2ELi4ELi3EEES16_NSU_INS5_IJS17_S1K_EEENS5_IJS1K_SC_EEEEEEENS4_17SM75_U32x4_LDSM_NENS4_14SM90_TMA_STOREES1Y_NS4_17SM90_U32x4_STSM_NENS4_9Copy_AtomIJS21_SJ_EEEvEEEvvEEEEvNT_6ParamsE --------------------------
	.section	.text._ZN7cutlass13device_kernelINS_4gemm6kernel13GemmUniversalIN4cute5tupleIJiiiiEEENS1_10collective13CollectiveMmaINS1_34MainloopSm90TmaGmmaWarpSpecializedILi8ENS5_IJNS4_1CILi2EEENSA_ILi1EEESC_EEENS1_35KernelTmaWarpSpecializedCooperativeEEENS5_IJNSA_ILi128EEENSA_ILi64EEESH_EEENS_6half_tENS5_IJlSC_lEEESJ_SK_NS4_8TiledMMAINS4_8MMA_AtomIJNS4_4SM904GMMA25MMA_64x64x16_F32F16F16_SSILNSO_5MajorE0ELSQ_0ELNSO_7ScaleInE1ELSR_1EEEEEENS4_6LayoutISD_NS5_IJSC_NSA_ILi0EEESV_EEEEENS5_IJNS4_10UnderscoreESY_SY_EEEEENS4_13SM90_TMA_LOADENS4_14ComposedLayoutINS4_7SwizzleILi3ELi4ELi3EEENS4_18smem_ptr_flag_bitsILi16EEENSU_INS5_IJNSA_ILi8EEESH_EEENS5_IJSH_SC_EEEEEEEvNS4_8identityENS4_23SM90_TMA_LOAD_MULTICASTES1B_vS1C_EENS_8epilogue10collective18CollectiveEpilogueINS1F_22Sm90TmaWarpSpecializedILi3ELi2ELi16ELb1ELb0EEEJSI_NS5_IJSG_NSA_ILi32EEEEEESJ_SK_SJ_SK_NS1F_6fusion15FusionCallbacksIS1J_NS1M_23LinCombPerRowBiasEltActINS1F_6thread4ReLuESJ_fSJ_SJ_fLi8ELNS_15FloatRoundStyleE2EEESI_S1L_JEEES11_NS12_INS13_ILi2ELi4ELi3EEES16_NSU_INS5_IJS17_S1K_EEENS5_IJS1K_SC_EEEEEEENS4_17SM75_U32x4_LDSM_NENS4_14SM90_TMA_STOREES1Y_NS4_17SM90_U32x4_STSM_NENS4_9Copy_AtomIJS21_SJ_EEEvEEEvvEEEEvNT_6ParamsE,"ax",@progbits
	.align	128
.text._ZN7cutlass13device_kernelINS_4gemm6kernel13GemmUniversalIN4cute5tupleIJiiiiEEENS1_10collective13CollectiveMmaINS1_34MainloopSm90TmaGmmaWarpSpecializedILi8ENS5_IJNS4_1CILi2EEENSA_ILi1EEESC_EEENS1_35KernelTmaWarpSpecializedCooperativeEEENS5_IJNSA_ILi128EEENSA_ILi64EEESH_EEENS_6half_tENS5_IJlSC_lEEESJ_SK_NS4_8TiledMMAINS4_8MMA_AtomIJNS4_4SM904GMMA25MMA_64x64x16_F32F16F16_SSILNSO_5MajorE0ELSQ_0ELNSO_7ScaleInE1ELSR_1EEEEEENS4_6LayoutISD_NS5_IJSC_NSA_ILi0EEESV_EEEEENS5_IJNS4_10UnderscoreESY_SY_EEEEENS4_13SM90_TMA_LOADENS4_14ComposedLayoutINS4_7SwizzleILi3ELi4ELi3EEENS4_18smem_ptr_flag_bitsILi16EEENSU_INS5_IJNSA_ILi8EEESH_EEENS5_IJSH_SC_EEEEEEEvNS4_8identityENS4_23SM90_TMA_LOAD_MULTICASTES1B_vS1C_EENS_8epilogue10collective18CollectiveEpilogueINS1F_22Sm90TmaWarpSpecializedILi3ELi2ELi16ELb1ELb0EEEJSI_NS5_IJSG_NSA_ILi32EEEEEESJ_SK_SJ_SK_NS1F_6fusion15FusionCallbacksIS1J_NS1M_23LinCombPerRowBiasEltActINS1F_6thread4ReLuESJ_fSJ_SJ_fLi8ELNS_15FloatRoundStyleE2EEESI_S1L_JEEES11_NS12_INS13_ILi2ELi4ELi3EEES16_NSU_INS5_IJS17_S1K_EEENS5_IJS1K_SC_EEEEEEENS4_17SM75_U32x4_LDSM_NENS4_14SM90_TMA_STOREES1Y_NS4_17SM90_U32x4_STSM_NENS4_9Copy_AtomIJS21_SJ_EEEvEEEvvEEEEvNT_6ParamsE:
        .type           _ZN7cutlass13device_kernelINS_4gemm6kernel13GemmUniversalIN4cute5tupleIJiiiiEEENS1_10collective13CollectiveMmaINS1_34MainloopSm90TmaGmmaWarpSpecializedILi8ENS5_IJNS4_1CILi2EEENSA_ILi1EEESC_EEENS1_35KernelTmaWarpSpecializedCooperativeEEENS5_IJNSA_ILi128EEENSA_ILi64EEESH_EEENS_6half_tENS5_IJlSC_lEEESJ_SK_NS4_8TiledMMAINS4_8MMA_AtomIJNS4_4SM904GMMA25MMA_64x64x16_F32F16F16_SSILNSO_5MajorE0ELSQ_0ELNSO_7ScaleInE1ELSR_1EEEEEENS4_6LayoutISD_NS5_IJSC_NSA_ILi0EEESV_EEEEENS5_IJNS4_10UnderscoreESY_SY_EEEEENS4_13SM90_TMA_LOADENS4_14ComposedLayoutINS4_7SwizzleILi3ELi4ELi3EEENS4_18smem_ptr_flag_bitsILi16EEENSU_INS5_IJNSA_ILi8EEESH_EEENS5_IJSH_SC_EEEEEEEvNS4_8identityENS4_23SM90_TMA_LOAD_MULTICASTES1B_vS1C_EENS_8epilogue10collective18CollectiveEpilogueINS1F_22Sm90TmaWarpSpecializedILi3ELi2ELi16ELb1ELb0EEEJSI_NS5_IJSG_NSA_ILi32EEEEEESJ_SK_SJ_SK_NS1F_6fusion15FusionCallbacksIS1J_NS1M_23LinCombPerRowBiasEltActINS1F_6thread4ReLuESJ_fSJ_SJ_fLi8ELNS_15FloatRoundStyleE2EEESI_S1L_JEEES11_NS12_INS13_ILi2ELi4ELi3EEES16_NSU_INS5_IJS17_S1K_EEENS5_IJS1K_SC_EEEEEEENS4_17SM75_U32x4_LDSM_NENS4_14SM90_TMA_STOREES1Y_NS4_17SM90_U32x4_STSM_NENS4_9Copy_AtomIJS21_SJ_EEEvEEEvvEEEEvNT_6ParamsE,@function
        .size           _ZN7cutlass13device_kernelINS_4gemm6kernel13GemmUniversalIN4cute5tupleIJiiiiEEENS1_10collective13CollectiveMmaINS1_34MainloopSm90TmaGmmaWarpSpecializedILi8ENS5_IJNS4_1CILi2EEENSA_ILi1EEESC_EEENS1_35KernelTmaWarpSpecializedCooperativeEEENS5_IJNSA_ILi128EEENSA_ILi64EEESH_EEENS_6half_tENS5_IJlSC_lEEESJ_SK_NS4_8TiledMMAINS4_8MMA_AtomIJNS4_4SM904GMMA25MMA_64x64x16_F32F16F16_SSILNSO_5MajorE0ELSQ_0ELNSO_7ScaleInE1ELSR_1EEEEEENS4_6LayoutISD_NS5_IJSC_NSA_ILi0EEESV_EEEEENS5_IJNS4_10UnderscoreESY_SY_EEEEENS4_13SM90_TMA_LOADENS4_14ComposedLayoutINS4_7SwizzleILi3ELi4ELi3EEENS4_18smem_ptr_flag_bitsILi16EEENSU_INS5_IJNSA_ILi8EEESH_EEENS5_IJSH_SC_EEEEEEEvNS4_8identityENS4_23SM90_TMA_LOAD_MULTICASTES1B_vS1C_EENS_8epilogue10collective18CollectiveEpilogueINS1F_22Sm90TmaWarpSpecializedILi3ELi2ELi16ELb1ELb0EEEJSI_NS5_IJSG_NSA_ILi32EEEEEESJ_SK_SJ_SK_NS1F_6fusion15FusionCallbacksIS1J_NS1M_23LinCombPerRowBiasEltActINS1F_6thread4ReLuESJ_fSJ_SJ_fLi8ELNS_15FloatRoundStyleE2EEESI_S1L_JEEES11_NS12_INS13_ILi2ELi4ELi3EEES16_NSU_INS5_IJS17_S1K_EEENS5_IJS1K_SC_EEEEEEENS4_17SM75_U32x4_LDSM_NENS4_14SM90_TMA_STOREES1Y_NS4_17SM90_U32x4_STSM_NENS4_9Copy_AtomIJS21_SJ_EEEvEEEvvEEEEvNT_6ParamsE,(.L_x_162 - _ZN7cutlass13device_kernelINS_4gemm6kernel13GemmUniversalIN4cute5tupleIJiiiiEEENS1_10collective13CollectiveMmaINS1_34MainloopSm90TmaGmmaWarpSpecializedILi8ENS5_IJNS4_1CILi2EEENSA_ILi1EEESC_EEENS1_35KernelTmaWarpSpecializedCooperativeEEENS5_IJNSA_ILi128EEENSA_ILi64EEESH_EEENS_6half_tENS5_IJlSC_lEEESJ_SK_NS4_8TiledMMAINS4_8MMA_AtomIJNS4_4SM904GMMA25MMA_64x64x16_F32F16F16_SSILNSO_5MajorE0ELSQ_0ELNSO_7ScaleInE1ELSR_1EEEEEENS4_6LayoutISD_NS5_IJSC_NSA_ILi0EEESV_EEEEENS5_IJNS4_10UnderscoreESY_SY_EEEEENS4_13SM90_TMA_LOADENS4_14ComposedLayoutINS4_7SwizzleILi3ELi4ELi3EEENS4_18smem_ptr_flag_bitsILi16EEENSU_INS5_IJNSA_ILi8EEESH_EEENS5_IJSH_SC_EEEEEEEvNS4_8identityENS4_23SM90_TMA_LOAD_MULTICASTES1B_vS1C_EENS_8epilogue10collective18CollectiveEpilogueINS1F_22Sm90TmaWarpSpecializedILi3ELi2ELi16ELb1ELb0EEEJSI_NS5_IJSG_NSA_ILi32EEEEEESJ_SK_SJ_SK_NS1F_6fusion15FusionCallbacksIS1J_NS1M_23LinCombPerRowBiasEltActINS1F_6thread4ReLuESJ_fSJ_SJ_fLi8ELNS_15FloatRoundStyleE2EEESI_S1L_JEEES11_NS12_INS13_ILi2ELi4ELi3EEES16_NSU_INS5_IJS17_S1K_EEENS5_IJS1K_SC_EEEEEEENS4_17SM75_U32x4_LDSM_NENS4_14SM90_TMA_STOREES1Y_NS4_17SM90_U32x4_STSM_NENS4_9Copy_AtomIJS21_SJ_EEEvEEEvvEEEEvNT_6ParamsE)
        .other          _ZN7cutlass13device_kernelINS_4gemm6kernel13GemmUniversalIN4cute5tupleIJiiiiEEENS1_10collective13CollectiveMmaINS1_34MainloopSm90TmaGmmaWarpSpecializedILi8ENS5_IJNS4_1CILi2EEENSA_ILi1EEESC_EEENS1_35KernelTmaWarpSpecializedCooperativeEEENS5_IJNSA_ILi128EEENSA_ILi64EEESH_EEENS_6half_tENS5_IJlSC_lEEESJ_SK_NS4_8TiledMMAINS4_8MMA_AtomIJNS4_4SM904GMMA25MMA_64x64x16_F32F16F16_SSILNSO_5MajorE0ELSQ_0ELNSO_7ScaleInE1ELSR_1EEEEEENS4_6LayoutISD_NS5_IJSC_NSA_ILi0EEESV_EEEEENS5_IJNS4_10UnderscoreESY_SY_EEEEENS4_13SM90_TMA_LOADENS4_14ComposedLayoutINS4_7SwizzleILi3ELi4ELi3EEENS4_18smem_ptr_flag_bitsILi16EEENSU_INS5_IJNSA_ILi8EEESH_EEENS5_IJSH_SC_EEEEEEEvNS4_8identityENS4_23SM90_TMA_LOAD_MULTICASTES1B_vS1C_EENS_8epilogue10collective18CollectiveEpilogueINS1F_22Sm90TmaWarpSpecializedILi3ELi2ELi16ELb1ELb0EEEJSI_NS5_IJSG_NSA_ILi32EEEEEESJ_SK_SJ_SK_NS1F_6fusion15FusionCallbacksIS1J_NS1M_23LinCombPerRowBiasEltActINS1F_6thread4ReLuESJ_fSJ_SJ_fLi8ELNS_15FloatRoundStyleE2EEESI_S1L_JEEES11_NS12_INS13_ILi2ELi4ELi3EEES16_NSU_INS5_IJS17_S1K_EEENS5_IJS1K_SC_EEEEEEENS4_17SM75_U32x4_LDSM_NENS4_14SM90_TMA_STOREES1Y_NS4_17SM90_U32x4_STSM_NENS4_9Copy_AtomIJS21_SJ_EEEvEEEvvEEEEvNT_6ParamsE,@"STO_CUDA_ENTRY STV_DEFAULT"
_ZN7cutlass13device_kernelINS_4gemm6kernel13GemmUniversalIN4cute5tupleIJiiiiEEENS1_10collective13CollectiveMmaINS1_34MainloopSm90TmaGmmaWarpSpecializedILi8ENS5_IJNS4_1CILi2EEENSA_ILi1EEESC_EEENS1_35KernelTmaWarpSpecializedCooperativeEEENS5_IJNSA_ILi128EEENSA_ILi64EEESH_EEENS_6half_tENS5_IJlSC_lEEESJ_SK_NS4_8TiledMMAINS4_8MMA_AtomIJNS4_4SM904GMMA25MMA_64x64x16_F32F16F16_SSILNSO_5MajorE0ELSQ_0ELNSO_7ScaleInE1ELSR_1EEEEEENS4_6LayoutISD_NS5_IJSC_NSA_ILi0EEESV_EEEEENS5_IJNS4_10UnderscoreESY_SY_EEEEENS4_13SM90_TMA_LOADENS4_14ComposedLayoutINS4_7SwizzleILi3ELi4ELi3EEENS4_18smem_ptr_flag_bitsILi16EEENSU_INS5_IJNSA_ILi8EEESH_EEENS5_IJSH_SC_EEEEEEEvNS4_8identityENS4_23SM90_TMA_LOAD_MULTICASTES1B_vS1C_EENS_8epilogue10collective18CollectiveEpilogueINS1F_22Sm90TmaWarpSpecializedILi3ELi2ELi16ELb1ELb0EEEJSI_NS5_IJSG_NSA_ILi32EEEEEESJ_SK_SJ_SK_NS1F_6fusion15FusionCallbacksIS1J_NS1M_23LinCombPerRowBiasEltActINS1F_6thread4ReLuESJ_fSJ_SJ_fLi8ELNS_15FloatRoundStyleE2EEESI_S1L_JEEES11_NS12_INS13_ILi2ELi4ELi3EEES16_NSU_INS5_IJS17_S1K_EEENS5_IJS1K_SC_EEEEEEENS4_17SM75_U32x4_LDSM_NENS4_14SM90_TMA_STOREES1Y_NS4_17SM90_U32x4_STSM_NENS4_9Copy_AtomIJS21_SJ_EEEvEEEvvEEEEvNT_6ParamsE:
[----:B------:R-:W1:Y:S01]  /*0000*/  LDC R1, c[0x0][0x28] ;  /* 0x00000a00ff017b82 */ /* 0x000e620000000800 */
[----:B------:R-:W2:Y:S07]  /*0010*/  S2R R18, SR_TID.X ;  /* 0x0000000000127919 */ /* 0x000eae0000002100 */
[----:B------:R-:W3:Y:S01]  /*0020*/  LDC.64 R4, c[0x0][0x588] ;  /* 0x00016200ff047b82 */ /* 0x000ee20000000a00 */
[----:B------:R-:W-:Y:S01]  /*0030*/  ELECT P0, URZ, PT ;  /* 0x00000000003f782f */ /* 0x000fe20003800000 */
[----:B------:R-:W-:Y:S01]  /*0040*/  BSSY B0, `(.L_x_0) ;  /* 0x0000016000007945 */ /* 0x000fe20003800000 */
[----:B--2---:R-:W-:-:S02]  /*0050*/  SHF.R.U32.HI R7, RZ, 0x5, R18 ;  /* 0x00000005ff077819 */ /* 0x004fc40000011612 */
[----:B------:R-:W-:-:S03]  /*0060*/  SHF.R.U32.HI R2, RZ, 0x7, R18 ;  /* 0x00000007ff027819 */ /* 0x000fc60000011612 */
[----:B------:R-:W2:Y:S04]  /*0070*/  SHFL.IDX PT, R0, R7, RZ, 0x1f ;  /* 0x00001fff07007589 */ /* 0x000ea800000e0000 */
[----:B------:R4:W1:Y:S01]  /*0080*/  SHFL.IDX PT, R8, R2, RZ, 0x1f ;  /* 0x00001fff02087589 */ /* 0x00086200000e0000 */
[----:B--2---:R-:W-:Y:S02]  /*0090*/  ISETP.NE.OR P0, PT, R0, RZ, !P0 ;  /* 0x000000ff0000720c */ /* 0x004fe40004705670 */
[----:B------:R-:W-:-:S11]  /*00a0*/  SHF.R.S32.HI R3, RZ, 0x1f, R0 ;  /* 0x0000001fff037819 */ /* 0x000fd60000011400 */
[----:B-1-34-:R-:W-:Y:S05]  /*00b0*/  @P0 BRA `(.L_x_1) ;  /* 0x0000000000380947 */ /* 0x01afea0003800000 */
[----:B------:R-:W-:Y:S02]  /*00c0*/  ULDC.64 UR4, c[0x0][0x198] ;  /* 0x0000660000047ab9 */ /* 0x000fe40000000a00 */
[----:B------:R-:W-:Y:S02]  /*00d0*/  UIADD3 UR6, UP0, UR4, 0xf0, URZ ;  /* 0x000000f004067890 */ /* 0x000fe4000ff1e03f */
[----:B------:R-:W-:Y:S02]  /*00e0*/  UIADD3 UR8, UP1, UR4, 0x1f0, URZ ;  /* 0x000001f004087890 */ /* 0x000fe4000ff3e03f */
[----:B------:R-:W-:Y:S02]  /*00f0*/  UIADD3 UR10, UP2, UR4, 0x3f0, URZ ;  /* 0x000003f0040a7890 */ /* 0x000fe4000ff5e03f */
[----:B------:R-:W-:Y:S02]  /*0100*/  UIADD3 UR4, UP3, UR4, 0x4f0, URZ ;  /* 0x000004f004047890 */ /* 0x000fe4000ff7e03f */
[----:B------:R-:W-:-:S02]  /*0110*/  UIADD3.X UR7, URZ, UR5, URZ, UP0, !UPT ;  /* 0x000000053f077290 */ /* 0x000fc400087fe43f */
[----:B------:R-:W-:Y:S02]  /*0120*/  UIADD3.X UR9, URZ, UR5, URZ, UP1, !UPT ;  /* 0x000000053f097290 */ /* 0x000fe40008ffe43f */
[----:B------:R-:W-:Y:S02]  /*0130*/  UIADD3.X UR11, URZ, UR5, URZ, UP2, !UPT ;  /* 0x000000053f0b7290 */ /* 0x000fe400097fe43f */
[----:B------:R-:W-:-:S03]  /*0140*/  UIADD3.X UR5, URZ, UR5, URZ, UP3, !UPT ;  /* 0x000000053f057290 */ /* 0x000fc60009ffe43f */
[----:B------:R1:W-:Y:S02]  /*0150*/  UTMACCTL.PF [UR6] ;  /* 0x00000000060079b9 */ /* 0x0003e40008040000 */
[----:B------:R1:W-:Y:S02]  /*0160*/  UTMACCTL.PF [UR8] ;  /* 0x00000000080079b9 */ /* 0x0003e40008040000 */
[----:B------:R1:W-:Y:S02]  /*0170*/  UTMACCTL.PF [UR10] ;  /* 0x000000000a0079b9 */ /* 0x0003e40008040000 */
[----:B------:R1:W-:Y:S02]  /*0180*/  UTMACCTL.PF [UR4] ;  /* 0x00000000040079b9 */ /* 0x0003e40008040000 */
[----:B-1----:R-:W-:Y:S01]  /*0190*/  NOP ;  /* 0x0000000000007918 */ /* 0x002fe20000000000 */
.L_x_1:
[----:B------:R-:W-:Y:S05]  /*01a0*/  BSYNC B0 ;  /* 0x0000000000007941 */ /* 0x000fea0003800000 */
.L_x_0:
[----:B------:R-:W-:Y:S01]  /*01b0*/  ULDC.64 UR4, c[0x0][0x590] ;  /* 0x0001640000047ab9 */ /* 0x000fe20000000a00 */
[----:B------:R-:W-:Y:S01]  /*01c0*/  LEA.HI R3, R3, R0, RZ, 0x2 ;  /* 0x0000000003037211 */ /* 0x000fe200078f10ff */
[----:B------:R-:W-:Y:S01]  /*01d0*/  ULDC.64 UR54, c[0x0][0x208] ;  /* 0x0000820000367ab9 */ /* 0x000fe20000000a00 */
[----:B------:R-:W-:Y:S01]  /*01e0*/  ISETP.NE.U32.AND P2, PT, RZ, UR4, PT ;  /* 0x00000004ff007c0c */ /* 0x000fe2000bf45070 */
[----:B------:R-:W-:Y:S01]  /*01f0*/  IMAD.MOV.U32 R2, RZ, RZ, R4 ;  /* 0x000000ffff027224 */ /* 0x000fe200078e0004 */
[----:B------:R-:W-:Y:S02]  /*0200*/  LOP3.LUT R3, R3, 0xfffffffc, RZ, 0xc0, !PT ;  /* 0xfffffffc03037812 */ /* 0x000fe400078ec0ff */
[----:B------:R-:W-:Y:S02]  /*0210*/  ISETP.NE.AND.EX P3, PT, RZ, UR5, PT, P2 ;  /* 0x00000005ff007c0c */ /* 0x000fe4000bf65320 */
[----:B------:R-:W-:Y:S01]  /*0220*/  PRMT R6, RZ, 0x7610, R6 ;  /* 0x00007610ff067816 */ /* 0x000fe20000000006 */
[----:B------:R-:W-:-:S02]  /*0230*/  IMAD.IADD R0, R0, 0x1, -R3 ;  /* 0x0000000100007824 */ /* 0x000fc400078e0a03 */
[----:B------:R-:W-:-:S08]  /*0240*/  IMAD.MOV.U32 R3, RZ, RZ, R5 ;  /* 0x000000ffff037224 */ /* 0x000fd000078e0005 */
[----:B------:R-:W-:Y:S05]  /*0250*/  @P3 BRA `(.L_x_2) ;  /* 0x0000000000303947 */ /* 0x000fea0003800000 */
[----:B------:R-:W-:Y:S02]  /*0260*/  ULDC.64 UR6, c[0x0][0x588] ;  /* 0x0001620000067ab9 */ /* 0x000fe40000000a00 */
[----:B------:R-:W-:-:S04]  /*0270*/  ISETP.NE.U32.AND P0, PT, RZ, UR6, PT ;  /* 0x00000006ff007c0c */ /* 0x000fc8000bf05070 */
[----:B------:R-:W-:-:S13]  /*0280*/  ISETP.NE.AND.EX P0, PT, RZ, UR7, PT, P0 ;  /* 0x00000007ff007c0c */ /* 0x000fda000bf05300 */
[----:B------:R-:W-:Y:S05]  /*0290*/  @!P0 BRA `(.L_x_3) ;  /* 0x0000000000108947 */ /* 0x000fea0003800000 */
[----:B------:R-:W2:Y:S02]  /*02a0*/  LDG.E R6, desc[UR54][R2.64] ;  /* 0x0000003602067981 */ /* 0x000ea4000c1e1900 */
[----:B--2---:R-:W-:Y:S01]  /*02b0*/  FSETP.NEU.AND P1, PT, R6, RZ, PT ;  /* 0x000000ff0600720b */ /* 0x004fe20003f2d000 */
[----:B------:R-:W-:Y:S01]  /*02c0*/  IMAD.MOV.U32 R6, RZ, RZ, 0x1 ;  /* 0x00000001ff067424 */ /* 0x000fe200078e00ff */
[----:B------:R-:W-:Y:S11]  /*02d0*/  BRA `(.L_x_2) ;  /* 0x0000000000107947 */ /* 0x000ff60003800000 */
.L_x_3:
[----:B------:R-:W-:Y:S01]  /*02e0*/  ULDC UR6, c[0x0][0x580] ;  /* 0x0001600000067ab9 */ /* 0x000fe20000000800 */
[----:B------:R-:W-:Y:S01]  /*02f0*/  IMAD.MOV.U32 R6, RZ, RZ, 0x1 ;  /* 0x00000001ff067424 */ /* 0x000fe200078e00ff */
[----:B------:R-:W-:Y:S02]  /*0300*/  FSETP.NEU.AND P1, PT, RZ, UR6, PT ;  /* 0x00000006ff007c0b */ /* 0x000fe4000bf2d000 */
[----:B------:R-:W-:-:S11]  /*0310*/  CS2R R2, SRZ ;  /* 0x0000000000027805 */ /* 0x000fd6000001ff00 */
.L_x_2:
[----:B------:R-:W-:Y:S02]  /*0320*/  ISETP.NE.U32.AND P4, PT, R2, RZ, PT ;  /* 0x000000ff0200720c */ /* 0x000fe40003f85070 */
[----:B------:R-:W-:Y:S02]  /*0330*/  ISETP.NE.AND.EX P5, PT, RZ, UR5, PT, P2 ;  /* 0x00000005ff007c0c */ /* 0x000fe4000bfa5320 */
[----:B------:R-:W-:Y:S02]  /*0340*/  ISETP.NE.AND.EX P2, PT, R3, RZ, PT, P4 ;  /* 0x000000ff0300720c */ /* 0x000fe40003f45340 */
[----:B------:R-:W-:-:S11]  /*0350*/  PLOP3.LUT P0, PT, PT, PT, PT, 0x8, 0x0 ;  /* 0x000000000000781c */ /* 0x000fd60003f0e170 */
[----:B------:R-:W-:Y:S05]  /*0360*/  @P2 BRA P5, `(.L_x_4) ;  /* 0x0000000000342947 */ /* 0x000fea0002800000 */
[----:B------:R-:W-:-:S04]  /*0370*/  ISETP.NE.U32.AND P0, PT, RZ, UR4, PT ;  /* 0x00000004ff007c0c */ /* 0x000fc8000bf05070 */
[----:B------:R-:W-:-:S13]  /*0380*/  ISETP.NE.AND.EX P0, PT, RZ, UR5, PT, P0 ;  /* 0x00000005ff007c0c */ /* 0x000fda000bf05300 */
[----:B------:R-:W-:Y:S05]  /*0390*/  @!P0 BRA `(.L_x_5) ;  /* 0x0000000000248947 */ /* 0x000fea0003800000 */
[----:B------:R-:W-:Y:S02]  /*03a0*/  PRMT R6, R6, 0x9910, RZ ;  /* 0x0000991006067816 */ /* 0x000fe400000000ff */
[----:B------:R-:W-:Y:S02]  /*03b0*/  ISETP.NE.U32.AND P0, PT, R2, RZ, PT ;  /* 0x000000ff0200720c */ /* 0x000fe40003f05070 */
[----:B------:R-:W-:Y:S02]  /*03c0*/  ISETP.NE.AND P2, PT, R6, RZ, PT ;  /* 0x000000ff0600720c */ /* 0x000fe40003f45270 */
[----:B------:R-:W-:Y:S02]  /*03d0*/  ISETP.NE.AND.EX P0, PT, R3, RZ, PT, P0 ;  /* 0x000000ff0300720c */ /* 0x000fe40003f05300 */
[----:B------:R-:W-:-:S09]  /*03e0*/  SEL R2, RZ, 0xffffffff, P1 ;  /* 0xffffffffff027807 */ /* 0x000fd20000800000 */
[----:B------:R-:W-:-:S04]  /*03f0*/  @!P2 SEL R2, RZ, 0xffffffff, P0 ;  /* 0xffffffffff02a807 */ /* 0x000fc80000000000 */
[----:B------:R-:W-:-:S04]  /*0400*/  LOP3.LUT R2, R2, 0x1, RZ, 0xc0, !PT ;  /* 0x0000000102027812 */ /* 0x000fc800078ec0ff */
[----:B------:R-:W-:Y:S01]  /*0410*/  ISETP.EQ.U32.AND P0, PT, R2, 0x1, PT ;  /* 0x000000010200780c */ /* 0x000fe20003f02070 */
[----:B------:R-:W-:-:S12]  /*0420*/  BRA `(.L_x_4) ;  /* 0x0000000000047947 */ /* 0x000fd80003800000 */
.L_x_5:
[----:B------:R-:W-:-:S13]  /*0430*/  PLOP3.LUT P0, PT, P1, PT, PT, 0x8, 0x0 ;  /* 0x000000000000781c */ /* 0x000fda0000f0e170 */
.L_x_4:
[----:B------:R-:W1:Y:S02]  /*0440*/  SHFL.IDX PT, R2, R7, RZ, 0x1f ;  /* 0x00001fff07027589 */ /* 0x000e6400000e0000 */
[----:B-1----:R-:W-:-:S13]  /*0450*/  ISETP.NE.AND P1, PT, R2, RZ, PT ;  /* 0x000000ff0200720c */ /* 0x002fda0003f25270 */
[----:B------:R-:W-:Y:S05]  /*0460*/  @P1 BRA `(.L_x_6) ;  /* 0x0000000000841947 */ /* 0x000fea0003800000 */
[----:B------:R-:W-:Y:S01]  /*0470*/  ELECT P1, URZ, PT ;  /* 0x00000000003f782f */ /* 0x000fe20003820000 */
[----:B------:R-:W-:-:S12]  /*0480*/  BSSY B0, `(.L_x_6) ;  /* 0x000001f000007945 */ /* 0x000fd80003800000 */
[----:B------:R-:W-:Y:S05]  /*0490*/  @!P1 BRA `(.L_x_7) ;  /* 0x0000000000749947 */ /* 0x000fea0003800000 */
[----:B------:R-:W1:Y:S01]  /*04a0*/  S2UR UR8, SR_CgaCtaId ;  /* 0x00000000000879c3 */ /* 0x000e620000008800 */
[----:B------:R-:W-:Y:S01]  /*04b0*/  UMOV UR4, 0x400 ;  /* 0x0000040000047882 */ /* 0x000fe20000000000 */
[----:B------:R-:W-:Y:S01]  /*04c0*/  UMOV UR5, 0x1 ;  /* 0x0000000100057882 */ /* 0x000fe20000000000 */
[----:B------:R-:W-:Y:S02]  /*04d0*/  UMOV UR6, 0x4 ;  /* 0x0000000400067882 */ /* 0x000fe40000000000 */
[----:B------:R-:W-:-:S04]  /*04e0*/  UIADD3 UR6, -UR6, 0x100000, URZ ;  /* 0x0010000006067890 */ /* 0x000fc8000fffe13f */
[----:B------:R-:W-:Y:S02]  /*04f0*/  USHF.L.U32 UR7, UR6, 0xb, URZ ;  /* 0x0000000b06077899 */ /* 0x000fe4000800063f */
[----:B------:R-:W-:Y:S02]  /*0500*/  USHF.L.U32 UR6, UR6, 0x1, URZ ;  /* 0x0000000106067899 */ /* 0x000fe4000800063f */
[----:B-1----:R-:W-:Y:S02]  /*0510*/  ULEA UR8, UR8, UR4, 0x18 ;  /* 0x0000000408087291 */ /* 0x002fe4000f8ec03f */
[----:B------:R-:W-:-:S04]  /*0520*/  UIADD3 UR4, -UR5, 0x100000, URZ ;  /* 0x0010000005047890 */ /* 0x000fc8000fffe13f */
[----:B------:R-:W-:Y:S02]  /*0530*/  USHF.L.U32 UR5, UR4, 0xb, URZ ;  /* 0x0000000b04057899 */ /* 0x000fe4000800063f */
[----:B------:R-:W-:Y:S01]  /*0540*/  USHF.L.U32 UR4, UR4, 0x1, URZ ;  /* 0x0000000104047899 */ /* 0x000fe2000800063f */
[----:B------:R-:W1:Y:S11]  /*0550*/  FENCE.VIEW.ASYNC.S ;  /* 0x00000000000073c6 */ /* 0x000e760000000000 */
[----:B-1----:R1:W2:Y:S01]  /*0560*/  SYNCS.EXCH.64 URZ, [UR8], UR4 ;  /* 0x00000004083f75b2 */ /* 0x0022a20008000100 */
[----:B------:R1:W3:Y:S01]  /*0570*/  SYNCS.EXCH.64 URZ, [UR8+0x40], UR6 ;  /* 0x00004006083f75b2 */ /* 0x0002e20008000100 */
[----:B------:R1:W4:Y:S01]  /*0580*/  SYNCS.EXCH.64 URZ, [UR8+0x8], UR4 ;  /* 0x00000804083f75b2 */ /* 0x0003220008000100 */
[----:B------:R1:W1:Y:S01]  /*0590*/  SYNCS.EXCH.64 URZ, [UR8+0x48], UR6 ;  /* 0x00004806083f75b2 */ /* 0x0002620008000100 */
        /* <DEDUP_REMOVED lines=12> */
[----:B------:R-:W-:Y:S01]  /*0660*/  NOP ;  /* 0x0000000000007918 */ /* 0x000fe20000000000 */
.L_x_7:
[----:B-1----:R-:W-:Y:S05]  /*0670*/  BSYNC B0 ;  /* 0x0000000000007941 */ /* 0x002fea0003800000 */
.L_x_6:
[----:B------:R-:W1:Y:S01]  /*0680*/  S2UR UR9, SR_CTAID.X ;  /* 0x00000000000979c3 */ /* 0x000e620000002500 */
[----:B------:R-:W5:Y:S01]  /*0690*/  S2R R6, SR_CTAID.Y ;  /* 0x0000000000067919 */ /* 0x000f620000002600 */
[----:B------:R-:W-:Y:S01]  /*06a0*/  ULDC UR4, c[0x0][0x150] ;  /* 0x0000540000047ab9 */ /* 0x000fe20000000800 */
[----:B------:R-:W-:Y:S01]  /*06b0*/  NOP ;  /* 0x0000000000007918 */ /* 0x000fe20000000000 */
[----:B------:R-:W2:Y:S04]  /*06c0*/  SHFL.IDX PT, R9, R7, RZ, 0x1f ;  /* 0x00001fff07097589 */ /* 0x000ea800000e0000 */
[----:B------:R-:W3:Y:S01]  /*06d0*/  LDC R11, c[0x0][0x144] ;  /* 0x00005100ff0b7b82 */ /* 0x000ee20000000800 */
[----:B-1----:R-:W-:-:S05]  /*06e0*/  I2FP.F32.U32 R3, UR9 ;  /* 0x0000000900037c45 */ /* 0x002fca0008201000 */
[----:B------:R-:W-:Y:S01]  /*06f0*/  FMUL R10, R3, UR4 ;  /* 0x00000004030a7c20 */ /* 0x000fe20008400000 */
[----:B--2---:R-:W-:Y:S01]  /*0700*/  ISETP.NE.AND P1, PT, R9, RZ, PT ;  /* 0x000000ff0900720c */ /* 0x004fe20003f25270 */
[----:B------:R-:W-:Y:S01]  /*0710*/  ULDC UR4, c[0x0][0x154] ;  /* 0x0000550000047ab9 */ /* 0x000fe20000000800 */
[----:B------:R-:W-:Y:S02]  /*0720*/  SHF.R.S32.HI R3, RZ, 0x1f, R18 ;  /* 0x0000001fff037819 */ /* 0x000fe40000011412 */
[----:B-----5:R-:W-:Y:S01]  /*0730*/  I2FP.F32.U32 R12, R6 ;  /* 0x00000006000c7245 */ /* 0x020fe20000201000 */
[----:B------:R-:W1:Y:S01]  /*0740*/  F2I.U32.TRUNC.NTZ R10, R10 ;  /* 0x0000000a000a7305 */ /* 0x000e62000020f000 */
[----:B------:R-:W-:-:S03]  /*0750*/  LEA.HI R9, R3, R18, RZ, 0x7 ;  /* 0x0000001203097211 */ /* 0x000fc600078f38ff */
[----:B------:R-:W-:Y:S01]  /*0760*/  FMUL R15, R12, UR4 ;  /* 0x000000040c0f7c20 */ /* 0x000fe20008400000 */
[----:B------:R-:W-:Y:S01]  /*0770*/  LOP3.LUT R9, R9, 0xffffff80, RZ, 0xc0, !PT ;  /* 0xffffff8009097812 */ /* 0x000fe200078ec0ff */
[----:B-1----:R-:W-:-:S04]  /*0780*/  IMAD.MOV R14, RZ, RZ, -R10 ;  /* 0x000000ffff0e7224 */ /* 0x002fc800078e0a0a */
[----:B---3--:R-:W-:Y:S01]  /*0790*/  IMAD R3, R11, R14, UR9 ;  /* 0x000000090b037e24 */ /* 0x008fe2000f8e020e */
[----:B------:R-:W-:Y:S06]  /*07a0*/  @P1 BRA `(.L_x_8) ;  /* 0x0000000000501947 */ /* 0x000fec0003800000 */
[----:B------:R-:W1:Y:S01]  /*07b0*/  S2UR UR5, SR_CgaCtaId ;  /* 0x00000000000579c3 */ /* 0x000e620000008800 */
[----:B------:R-:W-:Y:S01]  /*07c0*/  UMOV UR4, 0x400 ;  /* 0x0000040000047882 */ /* 0x000fe20000000000 */
[----:B------:R-:W-:Y:S01]  /*07d0*/  UMOV UR6, 0x20 ;  /* 0x0000002000067882 */ /* 0x000fe20000000000 */
[----:B------:R-:W-:Y:S01]  /*07e0*/  UMOV UR7, 0x100 ;  /* 0x0000010000077882 */ /* 0x000fe20000000000 */
[----:B------:R-:W-:Y:S01]  /*07f0*/  ELECT P1, URZ, PT ;  /* 0x00000000003f782f */ /* 0x000fe20003820000 */
[----:B-1----:R-:W-:Y:S02]  /*0800*/  ULEA UR8, UR5, UR4, 0x18 ;  /* 0x0000000405087291 */ /* 0x002fe4000f8ec03f */
[----:B------:R-:W-:-:S04]  /*0810*/  UIADD3 UR4, -UR6, 0x100000, URZ ;  /* 0x0010000006047890 */ /* 0x000fc8000fffe13f */
[----:B------:R-:W-:Y:S02]  /*0820*/  USHF.L.U32 UR5, UR4, 0xb, URZ ;  /* 0x0000000b04057899 */ /* 0x000fe4000800063f */
[----:B------:R-:W-:Y:S02]  /*0830*/  USHF.L.U32 UR4, UR4, 0x1, URZ ;  /* 0x0000000104047899 */ /* 0x000fe4000800063f */
[----:B------:R-:W-:-:S04]  /*0840*/  UIADD3 UR6, -UR7, 0x100000, URZ ;  /* 0x0010000007067890 */ /* 0x000fc8000fffe13f */
[----:B------:R-:W-:Y:S02]  /*0850*/  USHF.L.U32 UR7, UR6, 0xb, URZ ;  /* 0x0000000b06077899 */ /* 0x000fe4000800063f */
[----:B------:R-:W-:Y:S01]  /*0860*/  USHF.L.U32 UR6, UR6, 0x1, URZ ;  /* 0x0000000106067899 */ /* 0x000fe2000800063f */
[----:B------:R-:W1:Y:S03]  /*0870*/  FENCE.VIEW.ASYNC.S ;  /* 0x00000000000073c6 */ /* 0x000e660000000000 */
[----:B-1----:R1:W2:Y:S08]  /*0880*/  SYNCS.EXCH.64 URZ, [UR8+0x80], UR4 ;  /* 0x00008004083f75b2 */ /* 0x0022b00008000100 */
[----:B------:R1:W3:Y:S01]  /*0890*/  SYNCS.EXCH.64 URZ, [UR8+0x98], UR6 ;  /* 0x00009806083f75b2 */ /* 0x0002e20008000100 */
[----:B------:R1:W1:Y:S01]  /*08a0*/  SYNCS.EXCH.64 URZ, [UR8+0x88], UR4 ;  /* 0x00008804083f75b2 */ /* 0x0002620008000100 */
[----:B------:R1:W1:Y:S01]  /*08b0*/  SYNCS.EXCH.64 URZ, [UR8+0xa0], UR6 ;  /* 0x0000a006083f75b2 */ /* 0x0002620008000100 */
[----:B------:R1:W1:Y:S01]  /*08c0*/  SYNCS.EXCH.64 URZ, [UR8+0x90], UR4 ;  /* 0x00009004083f75b2 */ /* 0x0002620008000100 */
[----:B------:R1:W1:Y:S01]  /*08d0*/  SYNCS.EXCH.64 URZ, [UR8+0xa8], UR6 ;  /* 0x0000a806083f75b2 */ /* 0x0002620008000100 */
[----:B------:R-:W-:Y:S01]  /*08e0*/  NOP ;  /* 0x0000000000007918 */ /* 0x000fe20000000000 */
.L_x_8:
[----:B------:R-:W-:Y:S01]  /*08f0*/  IMAD.IADD R10, R18, 0x1, -R9 ;  /* 0x00000001120a7824 */ /* 0x000fe200078e0a09 */
[----:B------:R-:W5:Y:S01]  /*0900*/  SHFL.IDX PT, R14, R7, RZ, 0x1f ;  /* 0x00001fff070e7589 */ /* 0x000f6200000e0000 */
[----:B------:R-:W-:Y:S02]  /*0910*/  SHF.R.S32.HI R13, RZ, 0x1f, R2 ;  /* 0x0000001fff0d7819 */ /* 0x000fe40000011402 */
[----:B------:R-:W-:Y:S01]  /*0920*/  ELECT P1, URZ, PT ;  /* 0x00000000003f782f */ /* 0x000fe20003820000 */
[----:B------:R-:W4:Y:S01]  /*0930*/  F2I.U32.TRUNC.NTZ R15, R15 ;  /* 0x0000000f000f7305 */ /* 0x000f22000020f000 */
[----:B------:R-:W-:Y:S01]  /*0940*/  SHF.R.S32.HI R9, RZ, 0x1f, R10 ;  /* 0x0000001fff097819 */ /* 0x000fe2000001140a */
[----:B-1----:R-:W-:Y:S01]  /*0950*/  UMOV UR4, 0x20 ;  /* 0x0000002000047882 */ /* 0x002fe20000000000 */
[----:B------:R-:W-:Y:S01]  /*0960*/  LEA.HI R13, R13, R2, RZ, 0x2 ;  /* 0x000000020d0d7211 */ /* 0x000fe200078f10ff */
[----:B------:R-:W-:Y:S01]  /*0970*/  IMAD.MOV.U32 R57, RZ, RZ, 0x1 ;  /* 0x00000001ff397424 */ /* 0x000fe200078e00ff */
[----:B------:R-:W-:Y:S01]  /*0980*/  LEA.HI R9, R9, R10, RZ, 0x3 ;  /* 0x0000000a09097211 */ /* 0x000fe200078f18ff */
[----:B------:R-:W-:Y:S01]  /*0990*/  NOP ;  /* 0x0000000000007918 */ /* 0x000fe20000000000 */
[----:B------:R-:W-:-:S02]  /*09a0*/  LOP3.LUT R13, R13, 0x3ffffffc, RZ, 0xc0, !PT ;  /* 0x3ffffffc0d0d7812 */ /* 0x000fc400078ec0ff */
[--C-:B------:R-:W-:Y:S02]  /*09b0*/  SHF.R.S32.HI R11, RZ, 0x3, R9.reuse ;  /* 0x00000003ff0b7819 */ /* 0x100fe40000011409 */
[----:B------:R-:W-:Y:S01]  /*09c0*/  SHF.R.S32.HI R12, RZ, 0x1f, R9 ;  /* 0x0000001fff0c7819 */ /* 0x000fe20000011409 */
[----:B------:R-:W-:Y:S01]  /*09d0*/  IMAD.IADD R13, R2, 0x1, -R13 ;  /* 0x00000001020d7824 */ /* 0x000fe200078e0a0d */
[----:B------:R-:W1:Y:S01]  /*09e0*/  LDC R9, c[0x0][0x148] ;  /* 0x00005200ff097b82 */ /* 0x000e620000000800 */
[----:B------:R-:W-:Y:S01]  /*09f0*/  ISETP.NE.AND P4, PT, R0, RZ, PT ;  /* 0x000000ff0000720c */ /* 0x000fe20003f85270 */
[----:B----4-:R-:W-:Y:S01]  /*0a00*/  IMAD.MOV R23, RZ, RZ, -R15 ;  /* 0x000000ffff177224 */ /* 0x010fe200078e0a0f */
[----:B------:R-:W-:Y:S02]  /*0a10*/  LEA.HI R12, R12, R11, RZ, 0x2 ;  /* 0x0000000b0c0c7211 */ /* 0x000fe400078f10ff */
[----:B------:R-:W-:Y:S02]  /*0a20*/  ISETP.EQ.OR P2, PT, R0, 0x3, !P4 ;  /* 0x000000030000780c */ /* 0x000fe40006742670 */
[----:B------:R-:W-:-:S02]  /*0a30*/  LOP3.LUT R12, R12, 0xfffffffc, RZ, 0xc0, !PT ;  /* 0xfffffffc0c0c7812 */ /* 0x000fc400078ec0ff */
[----:B-----5:R-:W-:Y:S02]  /*0a40*/  ISETP.NE.OR P1, PT, R14, RZ, !P1 ;  /* 0x000000ff0e00720c */ /* 0x020fe40004f25670 */
[----:B------:R-:W-:Y:S01]  /*0a50*/  ISETP.EQ.AND P2, PT, R8, RZ, P2 ;  /* 0x000000ff0800720c */ /* 0x000fe20001742270 */
[----:B------:R-:W-:-:S03]  /*0a60*/  IMAD.IADD R12, R11, 0x1, -R12 ;  /* 0x000000010b0c7824 */ /* 0x000fc600078e0a0c */
[----:B------:R-:W-:Y:S01]  /*0a70*/  SEL R22, RZ, 0x1, !P2 ;  /* 0x00000001ff167807 */ /* 0x000fe20005000000 */
[----:B------:R-:W-:-:S05]  /*0a80*/  IMAD R12, R13, 0x4, R12 ;  /* 0x000000040d0c7824 */ /* 0x000fca00078e020c */
[----:B------:R-:W-:Y:S01]  /*0a90*/  LEA.HI R2, R12, R12, RZ, 0x1 ;  /* 0x0000000c0c027211 */ /* 0x000fe200078f08ff */
[----:B------:R-:W-:Y:S01]  /*0aa0*/  VOTEU.ALL UP0, P1 ;  /* 0x00000000003f7886 */ /* 0x000fe20000800000 */
[----:B------:R-:W-:Y:S02]  /*0ab0*/  VOTEU.ALL UP1, P1 ;  /* 0x00000000003f7886 */ /* 0x000fe40000820000 */
[----:B------:R-:W-:Y:S02]  /*0ac0*/  LOP3.LUT R11, R2, 0xfffffffe, RZ, 0xc0, !PT ;  /* 0xfffffffe020b7812 */ /* 0x000fe400078ec0ff */
[----:B------:R-:W4:Y:S01]  /*0ad0*/  @!UP0 S2UR UR7, SR_CgaCtaId ;  /* 0x00000000000789c3 */ /* 0x000f220000008800 */
[----:B------:R-:W-:Y:S01]  /*0ae0*/  @!UP0 UMOV UR6, 0x400 ;  /* 0x0000040000068882 */ /* 0x000fe20000000000 */
[----:B------:R-:W-:-:S04]  /*0af0*/  @!UP0 UIADD3 UR4, -UR4, 0x100000, URZ ;  /* 0x0010000004048890 */ /* 0x000fc8000fffe13f */
[----:B------:R-:W-:Y:S02]  /*0b00*/  @!UP0 USHF.L.U32 UR5, UR4, 0xb, URZ ;  /* 0x0000000b04058899 */ /* 0x000fe4000800063f */
[----:B------:R-:W-:Y:S01]  /*0b10*/  @!UP0 USHF.L.U32 UR4, UR4, 0x1, URZ ;  /* 0x0000000104048899 */ /* 0x000fe2000800063f */
[C---:B------:R-:W-:Y:S02]  /*0b20*/  IMAD.IADD R2, R12.reuse, 0x1, -R11 ;  /* 0x000000010c027824 */ /* 0x040fe400078e0a0b */
[----:B------:R-:W-:-:S03]  /*0b30*/  IMAD.SHL.U32 R11, R12, 0x4, RZ ;  /* 0x000000040c0b7824 */ /* 0x000fc600078e00ff */
[----:B------:R-:W-:Y:S02]  /*0b40*/  ISETP.NE.AND P5, PT, R2, R3, PT ;  /* 0x000000030200720c */ /* 0x000fe40003fa5270 */
[----:B------:R-:W-:Y:S01]  /*0b50*/  LOP3.LUT R56, R12, 0xc, R11, 0x78, !PT ;  /* 0x0000000c0c387812 */ /* 0x000fe200078e780b */
[----:B-1----:R-:W-:Y:S01]  /*0b60*/  IMAD R11, R9, R23, R6 ;  /* 0x00000017090b7224 */ /* 0x002fe200078e0206 */
[----:B------:R-:W1:Y:S09]  /*0b70*/  LDC R12, c[0x0][0x140] ;  /* 0x00005000ff0c7b82 */ /* 0x000e720000000800 */
[----:B------:R-:W-:Y:S01]  /*0b80*/  @P5 LEA.HI R2, R56, R56, RZ, 0x1 ;  /* 0x0000003838025211 */ /* 0x000fe200078f08ff */
[----:B----4-:R-:W-:-:S03]  /*0b90*/  @!UP0 ULEA UR6, UR7, UR6, 0x18 ;  /* 0x0000000607068291 */ /* 0x010fc6000f8ec03f */
[----:B------:R-:W-:Y:S01]  /*0ba0*/  @P5 SHF.R.S32.HI R2, RZ, 0x1, R2 ;  /* 0x00000001ff025819 */ /* 0x000fe20000011402 */
[----:B------:R-:W-:Y:S01]  /*0bb0*/  VOTEU.ALL UP0, P1 ;  /* 0x00000000003f7886 */ /* 0x000fe20000800000 */
[----:B------:R-:W-:Y:S02]  /*0bc0*/  LOP3.LUT P1, RZ, R10, 0x7, RZ, 0xc0, !PT ;  /* 0x000000070aff7812 */ /* 0x000fe4000782c0ff */
[----:B------:R-:W-:Y:S02]  /*0bd0*/  @P5 ISETP.NE.AND P6, PT, R2, R11, PT ;  /* 0x0000000b0200520c */ /* 0x000fe40003fc5270 */
[----:B------:R-:W-:Y:S02]  /*0be0*/  ISETP.LT.U32.AND P1, PT, R56, 0x2, !P1 ;  /* 0x000000023800780c */ /* 0x000fe40004f21070 */
[----:B------:R-:W-:Y:S02]  /*0bf0*/  @P5 SEL R57, RZ, 0x1, P6 ;  /* 0x00000001ff395807 */ /* 0x000fe40003000000 */
[C---:B------:R-:W-:Y:S01]  /*0c00*/  ISETP.NE.AND P5, PT, R8.reuse, RZ, PT ;  /* 0x000000ff0800720c */ /* 0x040fe20003fa5270 */
[----:B------:R-:W-:Y:S01]  /*0c10*/  VIADD R8, R8, 0xffffffff ;  /* 0xffffffff08087836 */ /* 0x000fe20000000000 */
[----:B-1----:R-:W-:Y:S01]  /*0c20*/  ISETP.EQ.U32.AND P2, PT, R12, 0x1, PT ;  /* 0x000000010c00780c */ /* 0x002fe20003f42070 */
[----:B------:R-:W1:Y:S02]  /*0c30*/  FENCE.VIEW.ASYNC.S ;  /* 0x00000000000073c6 */ /* 0x000e640000000000 */
[----:B-1----:R1:W4:Y:S01]  /*0c40*/  @!UP0 SYNCS.EXCH.64 URZ, [UR6+0xb0], UR4 ;  /* 0x0000b004063f85b2 */ /* 0x0023220008000100 */
[----:B------:R-:W-:-:S02]  /*0c50*/  ISETP.EQ.AND P6, PT, R0, 0x2, !P5 ;  /* 0x000000020000780c */ /* 0x000fc40006fc2270 */
[----:B------:R-:W-:Y:S02]  /*0c60*/  SEL R2, RZ, 0x1, !P1 ;  /* 0x00000001ff027807 */ /* 0x000fe40004800000 */
[----:B------:R-:W-:Y:S02]  /*0c70*/  ISETP.GE.U32.AND P1, PT, R8, 0x2, PT ;  /* 0x000000020800780c */ /* 0x000fe40003f26070 */
[----:B------:R-:W-:Y:S02]  /*0c80*/  SEL R19, RZ, 0x1, !P6 ;  /* 0x00000001ff137807 */ /* 0x000fe40007000000 */
[----:B------:R-:W-:Y:S02]  /*0c90*/  LOP3.LUT R57, R57, R2, RZ, 0xc0, !PT ;  /* 0x0000000239397212 */ /* 0x000fe400078ec0ff */
[----:B------:R-:W-:Y:S02]  /*0ca0*/  SEL R19, R19, 0x2, P1 ;  /* 0x0000000213137807 */ /* 0x000fe40000800000 */
[----:B------:R-:W-:Y:S01]  /*0cb0*/  SEL R22, R22, 0x2, P1 ;  /* 0x0000000216167807 */ /* 0x000fe20000800000 */
[----:B------:R1:W1:Y:S01]  /*0cc0*/  @!UP1 SYNCS.EXCH.64 URZ, [UR6+0xb8], UR4 ;  /* 0x0000b804063f95b2 */ /* 0x0002620008000100 */
[----:B------:R-:W-:Y:S01]  /*0cd0*/  NOP ;  /* 0x0000000000007918 */ /* 0x000fe20000000000 */
[----:B------:R-:W-:Y:S05]  /*0ce0*/  @!P2 BRA `(.L_x_9) ;  /* 0x000000000008a947 */ /* 0x000fea0003800000 */
[----:B-1234-:R-:W-:Y:S01]  /*0cf0*/  UCGABAR_ARV ;  /* 0x00000000000079c7 */ /* 0x01efe20008000000 */
[----:B------:R-:W-:Y:S05]  /*0d00*/  BRA `(.L_x_10) ;  /* 0x0000000000047947 */ /* 0x000fea0003800000 */
.L_x_9:
[----:B-1234-:R-:W-:Y:S01]  /*0d10*/  NOP ;  /* 0x0000000000007918 */ /* 0x01efe20000000000 */
.L_x_10:
[----:B------:R-:W1:Y:S01]  /*0d20*/  LDC R2, c[0x0][0x904] ;  /* 0x00024100ff027b82 */ /* 0x000e620000000800 */
[----:B------:R-:W-:Y:S02]  /*0d30*/  IMAD.U32 R10, RZ, RZ, UR9 ;  /* 0x00000009ff0a7e24 */ /* 0x000fe4000f8e00ff */
[----:B------:R-:W-:Y:S01]  /*0d40*/  IMAD.MOV.U32 R11, RZ, RZ, RZ ;  /* 0x000000ffff0b7224 */ /* 0x000fe200078e00ff */
[----:B-1----:R-:W-:-:S04]  /*0d50*/  ISETP.NE.AND P1, PT, R2, 0x1, PT ;  /* 0x000000010200780c */ /* 0x002fc80003f25270 */
[----:B------:R-:W-:-:S09]  /*0d60*/  P2R R7, PR, RZ, 0x2 ;  /* 0x00000002ff077803 */ /* 0x000fd20000000000 */
[----:B------:R-:W1:Y:S01]  /*0d70*/  @P1 LDC R17, c[0x0][0x10] ;  /* 0x00000400ff111b82 */ /* 0x000e620000000800 */
[----:B------:R-:W-:Y:S02]  /*0d80*/  @P1 IMAD.MOV.U32 R7, RZ, RZ, RZ ;  /* 0x000000ffff071224 */ /* 0x000fe400078e00ff */
[----:B------:R-:W-:-:S05]  /*0d90*/  @P1 IMAD.MOV.U32 R15, RZ, RZ, RZ ;  /* 0x000000ffff0f1224 */ /* 0x000fca00078e00ff */
[----:B------:R-:W2:Y:S01]  /*0da0*/  @!P1 LDC R13, c[0x0][0xc] ;  /* 0x00000300ff0d9b82 */ /* 0x000ea20000000800 */
[----:B------:R-:W-:Y:S01]  /*0db0*/  ULDC UR4, c[0x0][0xc] ;  /* 0x0000030000047ab9 */ /* 0x000fe20000000800 */
[----:B------:R-:W-:Y:S01]  /*0dc0*/  ULDC UR5, c[0x0][0x10] ;  /* 0x0000040000057ab9 */ /* 0x000fe20000000800 */
[----:B------:R-:W-:Y:S01]  /*0dd0*/  ULDC UR6, c[0x0][0x14] ;  /* 0x0000050000067ab9 */ /* 0x000fe20000000800 */
[----:B------:R-:W-:-:S04]  /*0de0*/  UIMAD.WIDE.U32 UR4, UR4, UR5, URZ ;  /* 0x00000005040472a5 */ /* 0x000fc8000f8e003f */
[----:B------:R-:W-:Y:S02]  /*0df0*/  UIMAD.WIDE.U32 UR36, UR4, UR6, URZ ;  /* 0x00000006042472a5 */ /* 0x000fe4000f8e003f */
[----:B------:R-:W-:-:S04]  /*0e00*/  UIMAD UR42, UR5, UR6, URZ ;  /* 0x00000006052a72a4 */ /* 0x000fc8000f8e023f */
[----:B------:R-:W-:Y:S01]  /*0e10*/  UIADD3 UR42, UR37, UR42, URZ ;  /* 0x0000002a252a7290 */ /* 0x000fe2000fffe03f */
[----:B-1----:R-:W-:-:S04]  /*0e20*/  @P1 IMAD.WIDE.U32 R16, R17, UR9, R6 ;  /* 0x0000000911101c25 */ /* 0x002fc8000f8e0006 */
[----:B------:R-:W-:Y:S02]  /*0e30*/  @P1 IMAD.IADD R17, R17, 0x1, R15 ;  /* 0x0000000111111824 */ /* 0x000fe400078e020f */
[----:B--2---:R-:W-:-:S04]  /*0e40*/  @!P1 IMAD.WIDE.U32 R10, R6, R13, R10 ;  /* 0x0000000d060a9225 */ /* 0x004fc800078e000a */
[----:B------:R-:W-:Y:S02]  /*0e50*/  @!P1 IMAD.MOV.U32 R16, RZ, RZ, R10 ;  /* 0x000000ffff109224 */ /* 0x000fe400078e000a */
[----:B------:R-:W-:Y:S01]  /*0e60*/  @!P1 IMAD.MOV.U32 R17, RZ, RZ, R11 ;  /* 0x000000ffff119224 */ /* 0x000fe200078e000b */
[----:B------:R-:W-:Y:S06]  /*0e70*/  @!P2 BRA `(.L_x_11) ;  /* 0x00000000000ca947 */ /* 0x000fec0003800000 */
[----:B------:R-:W-:Y:S01]  /*0e80*/  UCGABAR_WAIT ;  /* 0x0000000000007dc7 */ /* 0x000fe20008000000 */
[----:B------:R-:W-:Y:S01]  /*0e90*/  CCTL.IVALL ;  /* 0x00000000ff00798f */ /* 0x000fe20002000000 */
[----:B------:R-:W-:Y:S05]  /*0ea0*/  BRA `(.L_x_12) ;  /* 0x0000000000047947 */ /* 0x000fea0003800000 */
.L_x_11:
[----:B------:R-:W-:Y:S06]  /*0eb0*/  BAR.SYNC.DEFER_BLOCKING 0x0 ;  /* 0x0000000000007b1d */ /* 0x000fec0000010000 */
.L_x_12:
[----:B------:R-:W1:Y:S01]  /*0ec0*/  S2UR UR41, SR_CgaCtaId ;  /* 0x00000000002979c3 */ /* 0x000e620000008800 */
[----:B------:R-:W-:Y:S04]  /*0ed0*/  BSSY B6, `(.L_x_13) ;  /* 0x0000631000067945 */ /* 0x000fe80003800000 */
[----:B------:R-:W-:Y:S05]  /*0ee0*/  @!P5 BRA `(.L_x_14) ;  /* 0x000000380098d947 */ /* 0x000fea0003800000 */
[----:B------:R-:W-:-:S13]  /*0ef0*/  ISETP.GT.U32.AND P0, PT, R8, 0x1, PT ;  /* 0x000000010800780c */ /* 0x000fda0003f04070 */
[----:B------:R-:W-:Y:S05]  /*0f00*/  @P0 BRA `(.L_x_15) ;  /* 0x0000006000b40947 */ /* 0x000fea0003800000 */
[----:B------:R-:W-:Y:S01]  /*0f10*/  ULDC.64 UR4, c[0x0][0x8f8] ;  /* 0x00023e0000047ab9 */ /* 0x000fe20000000a00 */
[----:B------:R-:W-:Y:S01]  /*0f20*/  UMOV UR47, 0xffffffff ;  /* 0xffffffff002f7882 */ /* 0x000fe20000000000 */
[----:B------:R-:W-:Y:S01]  /*0f30*/  ISETP.GE.U32.AND P0, PT, R16, UR4, PT ;  /* 0x0000000410007c0c */ /* 0x000fe2000bf06070 */
[----:B------:R-:W-:Y:S01]  /*0f40*/  IMAD.MOV.U32 R64, RZ, RZ, -0x1 ;  /* 0xffffffffff407424 */ /* 0x000fe200078e00ff */
[----:B------:R-:W-:Y:S01]  /*0f50*/  PRMT R58, RZ, 0x7610, R58 ;  /* 0x00007610ff3a7816 */ /* 0x000fe2000000003a */
[----:B------:R-:W-:Y:S01]  /*0f60*/  IMAD.MOV.U32 R66, RZ, RZ, -0x1 ;  /* 0xffffffffff427424 */ /* 0x000fe200078e00ff */
[----:B------:R-:W-:Y:S02]  /*0f70*/  ISETP.GE.U32.AND.EX P0, PT, R17, UR5, PT, P0 ;  /* 0x0000000511007c0c */ /* 0x000fe4000bf06100 */
[----:B------:R-:W-:-:S11]  /*0f80*/  PRMT R0, RZ, 0x7610, R0 ;  /* 0x00007610ff007816 */ /* 0x000fd60000000000 */
[----:B------:R-:W-:Y:S05]  /*0f90*/  @P0 BRA `(.L_x_16) ;  /* 0x00000004002c0947 */ /* 0x000fea0003800000 */
[----:B------:R-:W2:Y:S01]  /*0fa0*/  LDC.64 R20, c[0x0][0x8d0] ;  /* 0x00023400ff147b82 */ /* 0x000ea20000000a00 */
[----:B------:R-:W-:Y:S02]  /*0fb0*/  IMAD.MOV.U32 R4, RZ, RZ, R16 ;  /* 0x000000ffff047224 */ /* 0x000fe400078e0010 */
[----:B------:R-:W-:-:S05]  /*0fc0*/  IMAD.MOV.U32 R5, RZ, RZ, R17 ;  /* 0x000000ffff057224 */ /* 0x000fca00078e0011 */
[----:B------:R-:W3:Y:S08]  /*0fd0*/  LDC R0, c[0x0][0x8d8] ;  /* 0x00023600ff007b82 */ /* 0x000ef00000000800 */
[----:B------:R-:W4:Y:S01]  /*0fe0*/  LDC.64 R24, c[0x0][0x8c8] ;  /* 0x00023200ff187b82 */ /* 0x000f220000000a00 */
[----:B--2---:R-:W-:-:S04]  /*0ff0*/  ISETP.NE.U32.AND P0, PT, R20, RZ, PT ;  /* 0x000000ff1400720c */ /* 0x004fc80003f05070 */
[----:B------:R-:W-:-:S13]  /*1000*/  ISETP.NE.AND.EX P0, PT, R21, RZ, PT, P0 ;  /* 0x000000ff1500720c */ /* 0x000fda0003f05300 */
[----:B---34-:R-:W-:Y:S05]  /*1010*/  @!P0 BRA `(.L_x_17) ;  /* 0x0000000000288947 */ /* 0x018fea0003800000 */
[----:B------:R-:W2:Y:S02]  /*1020*/  LDC R13, c[0x0][0x8dc] ;  /* 0x00023700ff0d7b82 */ /* 0x000ea40000000800 */
[----:B--2---:R-:W-:-:S05]  /*1030*/  IADD3 R13, P0, R16, R13, RZ ;  /* 0x0000000d100d7210 */ /* 0x004fca0007f1e0ff */
[----:B------:R-:W-:-:S04]  /*1040*/  IMAD.X R15, RZ, RZ, R17, P0 ;  /* 0x000000ffff0f7224 */ /* 0x000fc800000e0611 */
[----:B------:R-:W-:-:S04]  /*1050*/  IMAD.WIDE.U32 R4, R15, R20, RZ ;  /* 0x000000140f047225 */ /* 0x000fc800078e00ff */
[----:B------:R-:W-:-:S04]  /*1060*/  IMAD.WIDE.U32 R10, P0, R13, R21, R4 ;  /* 0x000000150d0a7225 */ /* 0x000fc80007800004 */
[----:B------:R-:W-:-:S04]  /*1070*/  IMAD.WIDE.U32 R4, R13, R20, RZ ;  /* 0x000000140d047225 */ /* 0x000fc800078e00ff */
[----:B------:R-:W-:Y:S01]  /*1080*/  IMAD.X R13, RZ, RZ, RZ, P0 ;  /* 0x000000ffff0d7224 */ /* 0x000fe200000e06ff */
[----:B------:R-:W-:Y:S01]  /*1090*/  IADD3 RZ, P0, R5, R10, RZ ;  /* 0x0000000a05ff7210 */ /* 0x000fe20007f1e0ff */
[----:B------:R-:W-:-:S04]  /*10a0*/  IMAD.MOV.U32 R12, RZ, RZ, R11 ;  /* 0x000000ffff0c7224 */ /* 0x000fc800078e000b */
[----:B------:R-:W-:-:S08]  /*10b0*/  IMAD.WIDE.U32.X R4, R15, R21, R12, P0 ;  /* 0x000000150f047225 */ /* 0x000fd000000e040c */
.L_x_17:
[----:B------:R-:W2:Y:S01]  /*10c0*/  LDC.64 R26, c[0x0][0x8e8] ;  /* 0x00023a00ff1a7b82 */ /* 0x000ea20000000a00 */
[-CC-:B------:R-:W-:Y:S01]  /*10d0*/  SHF.R.U64 R29, R4, R0.reuse, R5.reuse ;  /* 0x00000000041d7219 */ /* 0x180fe20000001205 */
[----:B------:R-:W-:Y:S01]  /*10e0*/  IMAD R28, R9, R23, R6 ;  /* 0x00000017091c7224 */ /* 0x000fe200078e0206 */
[----:B------:R-:W-:Y:S01]  /*10f0*/  SHF.R.U32.HI R0, RZ, R0, R5 ;  /* 0x00000000ff007219 */ /* 0x000fe20000011605 */
[----:B------:R-:W-:Y:S01]  /*1100*/  IMAD.MOV.U32 R30, RZ, RZ, 0x1 ;  /* 0x00000001ff1e7424 */ /* 0x000fe200078e00ff */
[----:B------:R-:W-:-:S03]  /*1110*/  IADD3 R7, P0, RZ, -R29, RZ ;  /* 0x8000001dff077210 */ /* 0x000fc60007f1e0ff */
[----:B------:R-:W3:Y:S02]  /*1120*/  LDC R8, c[0x0][0x8c0] ;  /* 0x00023000ff087b82 */ /* 0x000ee40000000800 */
[----:B------:R-:W-:-:S04]  /*1130*/  IMAD.X R5, RZ, RZ, ~R0, P0 ;  /* 0x000000ffff057224 */ /* 0x000fc800000e0e00 */
[-C--:B------:R-:W-:Y:S02]  /*1140*/  IMAD R0, R5, R24.reuse, RZ ;  /* 0x0000001805007224 */ /* 0x080fe400078e02ff */
[----:B------:R-:W4:Y:S01]  /*1150*/  LDC R11, c[0x0][0x8b0] ;  /* 0x00022c00ff0b7b82 */ /* 0x000f220000000800 */
[----:B------:R-:W-:-:S04]  /*1160*/  IMAD.WIDE.U32 R4, R7, R24, R16 ;  /* 0x0000001807047225 */ /* 0x000fc800078e0010 */
[----:B------:R-:W-:Y:S02]  /*1170*/  IMAD R7, R7, R25, R0 ;  /* 0x0000001907077224 */ /* 0x000fe400078e0200 */
[----:B------:R-:W-:Y:S01]  /*1180*/  IMAD.MOV.U32 R0, RZ, RZ, -0x1 ;  /* 0xffffffffff007424 */ /* 0x000fe200078e00ff */
[----:B------:R-:W5:Y:S01]  /*1190*/  LDC R21, c[0x0][0x900] ;  /* 0x00024000ff157b82 */ /* 0x000f620000000800 */
[----:B------:R-:W-:Y:S01]  /*11a0*/  IMAD.IADD R5, R5, 0x1, R7 ;  /* 0x0000000105057824 */ /* 0x000fe200078e0207 */
[----:B--2---:R-:W-:-:S04]  /*11b0*/  ISETP.NE.U32.AND P0, PT, R26, RZ, PT ;  /* 0x000000ff1a00720c */ /* 0x004fc80003f05070 */
[----:B------:R-:W-:Y:S02]  /*11c0*/  ISETP.NE.AND.EX P0, PT, R27, RZ, PT, P0 ;  /* 0x000000ff1b00720c */ /* 0x000fe40003f05300 */
[----:B------:R-:W2:Y:S01]  /*11d0*/  LDC R15, c[0x0][0x8a8] ;  /* 0x00022a00ff0f7b82 */ /* 0x000ea20000000800 */
[-CC-:B---3--:R-:W-:Y:S02]  /*11e0*/  SHF.R.U64 R13, R4, R8.reuse, R5.reuse ;  /* 0x00000008040d7219 */ /* 0x188fe40000001205 */
[----:B------:R-:W-:-:S05]  /*11f0*/  SHF.R.U32.HI R4, RZ, R8, R5 ;  /* 0x00000008ff047219 */ /* 0x000fca0000011605 */
[----:B------:R-:W3:Y:S01]  /*1200*/  LDC R12, c[0x0][0x8f0] ;  /* 0x00023c00ff0c7b82 */ /* 0x000ee20000000800 */
[-CC-:B----4-:R-:W-:Y:S02]  /*1210*/  SHF.R.U64 R25, R13, R11.reuse, R4.reuse ;  /* 0x0000000b0d197219 */ /* 0x190fe40000001204 */
[----:B------:R-:W-:-:S05]  /*1220*/  SHF.R.U32.HI R4, RZ, R11, R4 ;  /* 0x0000000bff047219 */ /* 0x000fca0000011604 */
[----:B------:R-:W4:Y:S01]  /*1230*/  LDC R14, c[0x0][0x8e0] ;  /* 0x00023800ff0e7b82 */ /* 0x000f220000000800 */
[-CC-:B-----5:R-:W-:Y:S02]  /*1240*/  SHF.R.U64 R24, R25, R21.reuse, R4.reuse ;  /* 0x0000001519187219 */ /* 0x1a0fe40000001204 */
[-C--:B------:R-:W-:Y:S02]  /*1250*/  SHF.L.U32 R0, R0, R21.reuse, RZ ;  /* 0x0000001500007219 */ /* 0x080fe400000006ff */
[----:B------:R-:W-:Y:S01]  /*1260*/  SHF.R.U32.HI R5, RZ, R21, R4 ;  /* 0x00000015ff057219 */ /* 0x000fe20000011604 */
[----:B------:R-:W-:Y:S01]  /*1270*/  IMAD.MOV.U32 R4, RZ, RZ, R24 ;  /* 0x000000ffff047224 */ /* 0x000fe200078e0018 */
[----:B------:R-:W-:Y:S01]  /*1280*/  LOP3.LUT R10, RZ, R0, RZ, 0x33, !PT ;  /* 0x00000000ff0a7212 */ /* 0x000fe200078e33ff */
[----:B------:R-:W1:Y:S01]  /*1290*/  LDC R20, c[0x0][0x8b8] ;  /* 0x00022e00ff147b82 */ /* 0x000e620000000800 */
[----:B------:R-:W-:Y:S05]  /*12a0*/  @!P0 BRA `(.L_x_18) ;  /* 0x0000000000288947 */ /* 0x000fea0003800000 */
[----:B------:R-:W5:Y:S02]  /*12b0*/  LDC R9, c[0x0][0x8f4] ;  /* 0x00023d00ff097b82 */ /* 0x000f640000000800 */
[----:B-----5:R-:W-:-:S05]  /*12c0*/  IADD3 R9, P0, R24, R9, RZ ;  /* 0x0000000918097210 */ /* 0x020fca0007f1e0ff */
        /* <DEDUP_REMOVED lines=8> */
.L_x_18:
[----:B---3--:R-:W-:Y:S01]  /*1350*/  SHF.R.U64 R4, R4, R12, R5 ;  /* 0x0000000c04047219 */ /* 0x008fe20000001205 */
[----:B--2---:R-:W-:Y:S01]  /*1360*/  VIADD R6, R15, 0xffffffff ;  /* 0xffffffff0f067836 */ /* 0x004fe20000000000 */
[----:B------:R-:W-:Y:S02]  /*1370*/  SHF.L.U32 R0, R30, R21, RZ ;  /* 0x000000151e007219 */ /* 0x000fe400000006ff */
[----:B------:R-:W-:Y:S01]  /*1380*/  LOP3.LUT R5, R25, R10, RZ, 0xc0, !PT ;  /* 0x0000000a19057212 */ /* 0x000fe200078ec0ff */
[----:B------:R-:W-:Y:S01]  /*1390*/  IMAD.MOV R7, RZ, RZ, -R4 ;  /* 0x000000ffff077224 */ /* 0x000fe200078e0a04 */
[----:B------:R-:W-:Y:S02]  /*13a0*/  SEL R3, R3, R28, !P1 ;  /* 0x0000001c03037207 */ /* 0x000fe40004800000 */
[----:B------:R-:W-:Y:S01]  /*13b0*/  LOP3.LUT R6, R13, R6, RZ, 0xc0, !PT ;  /* 0x000000060d067212 */ /* 0x000fe200078ec0ff */
[----:B------:R-:W-:Y:S01]  /*13c0*/  IMAD R4, R0, R4, R5 ;  /* 0x0000000400047224 */ /* 0x000fe200078e0205 */
[----:B------:R-:W-:Y:S01]  /*13d0*/  R2UR UR47, R29 ;  /* 0x000000001d2f72ca */ /* 0x000fe200000e0000 */
[----:B----4-:R-:W-:-:S02]  /*13e0*/  IMAD R0, R7, R14, R24 ;  /* 0x0000000e07007224 */ /* 0x010fc400078e0218 */
[----:B-1----:R-:W-:Y:S02]  /*13f0*/  IMAD R3, R4, R20, R3 ;  /* 0x0000001404037224 */ /* 0x002fe400078e0203 */
[----:B------:R-:W-:Y:S02]  /*1400*/  IMAD R0, R0, R15, R6 ;  /* 0x0000000f00007224 */ /* 0x000fe400078e0206 */
[----:B------:R-:W-:-:S03]  /*1410*/  IMAD.MOV.U32 R4, RZ, RZ, 0x1 ;  /* 0x00000001ff047424 */ /* 0x000fc600078e00ff */
[----:B------:R-:W-:Y:S02]  /*1420*/  SEL R66, R0, R3, !P1 ;  /* 0x0000000300427207 */ /* 0x000fe40004800000 */
[----:B------:R-:W-:Y:S02]  /*1430*/  SEL R64, R3, R0, !P1 ;  /* 0x0000000003407207 */ /* 0x000fe40004800000 */
[----:B------:R-:W-:-:S07]  /*1440*/  PRMT R0, R4, 0x7610, R0 ;  /* 0x0000761004007816 */ /* 0x000fce0000000000 */
.L_x_16:
[----:B------:R-:W-:-:S08]  /*1450*/  NOP ;  /* 0x0000000000007918 */ /* 0x000fd00000000000 */
[----:B------:R-:W2:Y:S02]  /*1460*/  USETMAXREG.TRY_ALLOC.CTAPOOL UP0, 0xe8 ;  /* 0x000000e8000079c8 */ /* 0x000ea40008000600 */
[----:B--2---:R-:W-:-:S13]  /*1470*/  PLOP3.LUT P0, PT, PT, PT, UP0, 0x80, 0x0 ;  /* 0x000000000000781c */ /* 0x004fda0003f0f008 */
[----:B------:R-:W-:Y:S05]  /*1480*/  @!P0 BRA `(.L_x_16) ;  /* 0xfffffffc00f08947 */ /* 0x000fea000383ffff */
[----:B------:R-:W-:Y:S02]  /*1490*/  ULDC.64 UR4, c[0x0][0x590] ;  /* 0x0001640000047ab9 */ /* 0x000fe40000000a00 */
[----:B------:R-:W-:Y:S02]  /*14a0*/  IMAD.U32 R74, RZ, RZ, UR4 ;  /* 0x00000004ff4a7e24 */ /* 0x000fe4000f8e00ff */
[----:B------:R-:W-:-:S03]  /*14b0*/  IMAD.U32 R75, RZ, RZ, UR5 ;  /* 0x00000005ff4b7e24 */ /* 0x000fc6000f8e00ff */
[----:B------:R-:W-:-:S04]  /*14c0*/  ISETP.NE.U32.AND P0, PT, R74, RZ, PT ;  /* 0x000000ff4a00720c */ /* 0x000fc80003f05070 */
[----:B------:R-:W-:-:S13]  /*14d0*/  ISETP.NE.AND.EX P0, PT, R75, RZ, PT, P0 ;  /* 0x000000ff4b00720c */ /* 0x000fda0003f05300 */
[----:B------:R-:W-:Y:S05]  /*14e0*/  @P0 BRA `(.L_x_19) ;  /* 0x00000000002c0947 */ /* 0x000fea0003800000 */
[----:B------:R-:W-:Y:S02]  /*14f0*/  ULDC.64 UR4, c[0x0][0x588] ;  /* 0x0001620000047ab9 */ /* 0x000fe40000000a00 */
[----:B------:R-:W-:-:S04]  /*1500*/  ISETP.NE.U32.AND P0, PT, RZ, UR4, PT ;  /* 0x00000004ff007c0c */ /* 0x000fc8000bf05070 */
[----:B------:R-:W-:-:S13]  /*1510*/  ISETP.NE.AND.EX P0, PT, RZ, UR5, PT, P0 ;  /* 0x00000005ff007c0c */ /* 0x000fda000bf05300 */
[----:B------:R-:W-:Y:S05]  /*1520*/  @!P0 BRA `(.L_x_20) ;  /* 0x0000000000108947 */ /* 0x000fea0003800000 */
[----:B------:R-:W2:Y:S02]  /*1530*/  LDC.64 R4, c[0x0][0x588] ;  /* 0x00016200ff047b82 */ /* 0x000ea40000000a00 */
[----:B--2---:R2:W5:Y:S01]  /*1540*/  LDG.E R59, desc[UR54][R4.64] ;  /* 0x00000036043b7981 */ /* 0x004562000c1e1900 */
[----:B------:R-:W-:Y:S01]  /*1550*/  IMAD.MOV.U32 R58, RZ, RZ, 0x1 ;  /* 0x00000001ff3a7424 */ /* 0x000fe200078e00ff */
[----:B------:R-:W-:Y:S06]  /*1560*/  BRA `(.L_x_19) ;  /* 0x00000000000c7947 */ /* 0x000fec0003800000 */
.L_x_20:
[----:B------:R-:W-:Y:S01]  /*1570*/  ULDC UR4, c[0x0][0x580] ;  /* 0x0001600000047ab9 */ /* 0x000fe20000000800 */
[----:B------:R-:W-:Y:S02]  /*1580*/  IMAD.MOV.U32 R58, RZ, RZ, 0x1 ;  /* 0x00000001ff3a7424 */ /* 0x000fe400078e00ff */
[----:B------:R-:W-:-:S07]  /*1590*/  IMAD.U32 R59, RZ, RZ, UR4 ;  /* 0x00000004ff3b7e24 */ /* 0x000fce000f8e00ff */
.L_x_19:
[----:B------:R-:W-:Y:S02]  /*15a0*/  ULDC.64 UR4, c[0x0][0x5b0] ;  /* 0x00016c0000047ab9 */ /* 0x000fe40000000a00 */
[----:B------:R-:W-:-:S04]  /*15b0*/  ISETP.NE.U32.AND P0, PT, RZ, UR4, PT ;  /* 0x00000004ff007c0c */ /* 0x000fc8000bf05070 */
[----:B------:R-:W-:-:S13]  /*15c0*/  ISETP.NE.AND.EX P0, PT, RZ, UR5, PT, P0 ;  /* 0x00000005ff007c0c */ /* 0x000fda000bf05300 */
[----:B------:R-:W-:Y:S05]  /*15d0*/  @P0 BRA `(.L_x_21) ;  /* 0x0000000000240947 */ /* 0x000fea0003800000 */
[----:B------:R-:W-:Y:S02]  /*15e0*/  ULDC.64 UR4, c[0x0][0x5a8] ;  /* 0x00016a0000047ab9 */ /* 0x000fe40000000a00 */
[----:B------:R-:W-:-:S04]  /*15f0*/  ISETP.NE.U32.AND P0, PT, RZ, UR4, PT ;  /* 0x00000004ff007c0c */ /* 0x000fc8000bf05070 */
[----:B------:R-:W-:-:S13]  /*1600*/  ISETP.NE.AND.EX P0, PT, RZ, UR5, PT, P0 ;  /* 0x00000005ff007c0c */ /* 0x000fda000bf05300 */
[----:B------:R-:W-:Y:S05]  /*1610*/  @!P0 BRA `(.L_x_22) ;  /* 0x00000000000c8947 */ /* 0x000fea0003800000 */
[----:B------:R-:W3:Y:S02]  /*1620*/  LDC.64 R60, c[0x0][0x5a8] ;  /* 0x00016a00ff3c7b82 */ /* 0x000ee40000000a00 */
[----:B---3--:R3:W5:Y:S01]  /*1630*/  LDG.E R60, desc[UR54][R60.64] ;  /* 0x000000363c3c7981 */ /* 0x008762000c1e1900 */
[----:B------:R-:W-:Y:S05]  /*1640*/  BRA `(.L_x_21) ;  /* 0x0000000000087947 */ /* 0x000fea0003800000 */
.L_x_22:
[----:B------:R-:W-:Y:S02]  /*1650*/  ULDC UR4, c[0x0][0x5a0] ;  /* 0x0001680000047ab9 */ /* 0x000fe40000000800 */
[----:B------:R-:W-:-:S07]  /*1660*/  IMAD.U32 R60, RZ, RZ, UR4 ;  /* 0x00000004ff3c7e24 */ /* 0x000fce000f8e00ff */
.L_x_21:
[----:B------:R-:W-:Y:S01]  /*1670*/  LOP3.LUT P1, RZ, R0, 0xff, RZ, 0xc0, !PT ;  /* 0x000000ff00ff7812 */ /* 0x000fe2000782c0ff */
[----:B------:R-:W-:Y:S01]  /*1680*/  UMOV UR38, URZ ;  /* 0x0000003f00267c82 */ /* 0x000fe20008000000 */
[----:B------:R-:W-:-:S11]  /*1690*/  PLOP3.LUT P0, PT, PT, PT, PT, 0x80, 0x0 ;  /* 0x000000000000781c */ /* 0x000fd60003f0f070 */
[----:B------:R-:W-:Y:S05]  /*16a0*/  @!P1 BRA `(.L_x_23) ;  /* 0x00000030000c9947 */ /* 0x000fea0003800000 */
[----:B------:R-:W-:Y:S01]  /*16b0*/  ULDC UR4, c[0x0][0x28c] ;  /* 0x0000a30000047ab9 */ /* 0x000fe20000000800 */
[----:B------:R-:W-:Y:S01]  /*16c0*/  LOP3.LUT R73, R22, 0x1, RZ, 0xfc, !PT ;  /* 0x0000000116497812 */ /* 0x000fe200078efcff */
[----:B------:R-:W-:Y:S01]  /*16d0*/  UIADD3 UR4, UR4, 0x3f, URZ ;  /* 0x0000003f04047890 */ /* 0x000fe2000fffe03f */
[----:B------:R-:W-:Y:S01]  /*16e0*/  LOP3.LUT R72, R19, 0x1, RZ, 0xfc, !PT ;  /* 0x0000000113487812 */ /* 0x000fe200078efcff */
[----:B-----5:R-:W-:Y:S01]  /*16f0*/  IMAD.MOV.U32 R62, RZ, RZ, R59 ;  /* 0x000000ffff3e7224 */ /* 0x020fe200078e003b */
[C---:B------:R-:W-:Y:S01]  /*1700*/  PRMT R63, R58.reuse, 0x7610, R63 ;  /* 0x000076103a3f7816 */ /* 0x040fe2000000003f */
[----:B------:R-:W-:Y:S01]  /*1710*/  USHF.R.S32.HI UR5, URZ, 0x1f, UR4 ;  /* 0x0000001f3f057899 */ /* 0x000fe20008011404 */
[----:B---3--:R-:W-:Y:S01]  /*1720*/  PRMT R61, R58, 0x7610, R61 ;  /* 0x000076103a3d7816 */ /* 0x008fe2000000003d */
[----:B------:R-:W-:Y:S01]  /*1730*/  IMAD.MOV.U32 R65, RZ, RZ, R59 ;  /* 0x000000ffff417224 */ /* 0x000fe200078e003b */
[----:B------:R-:W-:Y:S01]  /*1740*/  ULDC.64 UR56, c[0x0][0x198] ;  /* 0x0000660000387ab9 */ /* 0x000fe20000000a00 */
[----:B------:R-:W-:Y:S01]  /*1750*/  ULEA.HI UR5, UR5, UR4, URZ, 0x6 ;  /* 0x0000000405057291 */ /* 0x000fe2000f8f303f */
[----:B------:R-:W-:Y:S01]  /*1760*/  UMOV UR49, 0x1 ;  /* 0x0000000100317882 */ /* 0x000fe20000000000 */
[----:B------:R-:W-:Y:S01]  /*1770*/  UMOV UR39, URZ ;  /* 0x0000003f00277c82 */ /* 0x000fe20008000000 */
[----:B------:R-:W-:Y:S01]  /*1780*/  UMOV UR40, URZ ;  /* 0x0000003f00287c82 */ /* 0x000fe20008000000 */
[----:B------:R-:W-:Y:S01]  /*1790*/  UMOV UR43, URZ ;  /* 0x0000003f002b7c82 */ /* 0x000fe20008000000 */
[----:B------:R-:W-:Y:S01]  /*17a0*/  USHF.R.S32.HI UR50, URZ, 0x6, UR5 ;  /* 0x000000063f327899 */ /* 0x000fe20008011405 */
[----:B------:R-:W-:Y:S01]  /*17b0*/  UMOV UR38, URZ ;  /* 0x0000003f00267c82 */ /* 0x000fe20008000000 */
[----:B------:R-:W-:-:S10]  /*17c0*/  UMOV UR48, URZ ;  /* 0x0000003f00307c82 */ /* 0x000fd40008000000 */
.L_x_78:
[----:B------:R-:W-:Y:S01]  /*17d0*/  LOP3.LUT R0, R18, 0x80, RZ, 0xc0, !PT ;  /* 0x0000008012007812 */ /* 0x000fe200078ec0ff */
[----:B------:R-:W3:Y:S01]  /*17e0*/  S2UR UR51, SR_CgaCtaId ;  /* 0x00000000003379c3 */ /* 0x000ee20000008800 */
[----:B------:R-:W-:Y:S02]  /*17f0*/  UMOV UR52, 0x400 ;  /* 0x0000040000347882 */ /* 0x000fe40000000000 */
[----:B------:R-:W-:-:S06]  /*1800*/  SHF.R.U32.HI R0, RZ, 0x7, R0 ;  /* 0x00000007ff007819 */ /* 0x000fcc0000011600 */
[----:B------:R-:W4:Y:S01]  /*1810*/  SHFL.IDX PT, R0, R0, RZ, 0x1f ;  /* 0x00001fff00007589 */ /* 0x000f2200000e0000 */
[----:B---3--:R-:W-:Y:S01]  /*1820*/  ULEA UR52, UR51, UR52, 0x18 ;  /* 0x0000003433347291 */ /* 0x008fe2000f8ec03f */
[----:B----4-:R-:W-:-:S13]  /*1830*/  R2UR UR4, R0 ;  /* 0x00000000000472ca */ /* 0x010fda00000e0000 */
[----:B------:R-:W-:-:S04]  /*1840*/  ULEA.HI UR5, UR4, UR4, URZ, 0x1 ;  /* 0x0000000404057291 */ /* 0x000fc8000f8f083f */
[----:B------:R-:W-:-:S04]  /*1850*/  ULOP3.LUT UR5, UR5, 0x7fffe, URZ, 0xc0, !UPT ;  /* 0x0007fffe05057892 */ /* 0x000fc8000f8ec03f */
[----:B------:R-:W-:-:S03]  /*1860*/  UIADD3 UR5, UR4, -UR5, URZ ;  /* 0x8000000504057290 */ /* 0x000fc6000fffe03f */
[----:B------:R-:W-:Y:S01]  /*1870*/  ULDC UR4, c[0x0][0x28c] ;  /* 0x0000a30000047ab9 */ /* 0x000fe20000000800 */
[----:B------:R-:W-:Y:S01]  /*1880*/  ULEA UR5, UR5, UR52, 0xd ;  /* 0x0000003405057291 */ /* 0x000fe2000f8e683f */
[----:B------:R-:W-:-:S03]  /*1890*/  ISETP.LT.AND P0, PT, RZ, UR4, PT ;  /* 0x00000004ff007c0c */ /* 0x000fc6000bf01270 */
[----:B------:R-:W-:-:S04]  /*18a0*/  UIADD3 UR5, UR5, 0x6400, URZ ;  /* 0x0000640005057890 */ /* 0x000fc8000fffe03f */
[----:B------:R-:W-:-:S04]  /*18b0*/  USHF.R.U32.HI UR5, URZ, 0x4, UR5 ;  /* 0x000000043f057899 */ /* 0x000fc80008011605 */
[----:B------:R-:W-:Y:S02]  /*18c0*/  ULOP3.LUT UR44, UR5, 0x3fff, URZ, 0xc0, !UPT ;  /* 0x00003fff052c7892 */ /* 0x000fe4000f8ec03f */
[----:B------:R-:W-:Y:S10]  /*18d0*/  @P0 BRA `(.L_x_24) ;  /* 0x0000000000400947 */ /* 0x000ff40003800000 */
[----:B------:R-:W-:Y:S01]  /*18e0*/  MOV R0, 0x0 ;  /* 0x0000000000007802 */ /* 0x000fe20000000f00 */
[----:B------:R-:W-:Y:S01]  /*18f0*/  ULDC.64 UR4, c[0x4][0x70] ;  /* 0x01001c0000047ab9 */ /* 0x000fe20000000a00 */
[----:B------:R-:W-:Y:S01]  /*1900*/  ULDC.64 UR6, c[0x4][0x8] ;  /* 0x0100020000067ab9 */ /* 0x000fe20000000a00 */
[----:B--2---:R-:W-:Y:S01]  /*1910*/  IMAD.U32 R4, RZ, RZ, UR4 ;  /* 0x00000004ff047e24 */ /* 0x004fe2000f8e00ff */
[----:B------:R2:W3:Y:S01]  /*1920*/  LDC.64 R14, c[0x4][R0] ;  /* 0x01000000000e7b82 */ /* 0x0004e20000000a00 */
[----:B------:R-:W-:Y:S01]  /*1930*/  IMAD.U32 R5, RZ, RZ, UR5 ;  /* 0x00000005ff057e24 */ /* 0x000fe2000f8e00ff */
[----:B------:R-:W-:Y:S01]  /*1940*/  ULDC.64 UR4, c[0x4][0x78] ;  /* 0x01001e0000047ab9 */ /* 0x000fe20000000a00 */
[----:B------:R-:W-:Y:S02]  /*1950*/  IMAD.U32 R10, RZ, RZ, UR6 ;  /* 0x00000006ff0a7e24 */ /* 0x000fe4000f8e00ff */
[----:B------:R-:W-:Y:S02]  /*1960*/  IMAD.U32 R6, RZ, RZ, UR4 ;  /* 0x00000004ff067e24 */ /* 0x000fe4000f8e00ff */
[----:B------:R-:W-:-:S02]  /*1970*/  IMAD.U32 R7, RZ, RZ, UR5 ;  /* 0x00000005ff077e24 */ /* 0x000fc4000f8e00ff */
[----:B------:R-:W-:Y:S02]  /*1980*/  IMAD.U32 R11, RZ, RZ, UR7 ;  /* 0x00000007ff0b7e24 */ /* 0x000fe4000f8e00ff */
[----:B------:R-:W-:Y:S02]  /*1990*/  IMAD.MOV.U32 R8, RZ, RZ, 0x1e1 ;  /* 0x000001e1ff087424 */ /* 0x000fe400078e00ff */
[----:B------:R-:W-:Y:S02]  /*19a0*/  IMAD.MOV.U32 R12, RZ, RZ, 0x1 ;  /* 0x00000001ff0c7424 */ /* 0x000fe400078e00ff */
[----:B--2---:R-:W-:-:S07]  /*19b0*/  IMAD.MOV.U32 R13, RZ, RZ, RZ ;  /* 0x000000ffff0d7224 */ /* 0x004fce00078e00ff */
[----:B------:R-:W-:-:S07]  /*19c0*/  LEPC R20, `(.L_x_24) ;  /* 0x000000001014794e */ /* 0x000fce0000000000 */
[----:B-1-3--:R-:W-:Y:S05]  /*19d0*/  CALL.ABS.NOINC R14 ;  /* 0x000000000e007343 */ /* 0x00afea0003c00000 */
.L_x_24:
[----:B------:R-:W-:-:S13]  /*19e0*/  ISETP.NE.AND P0, PT, R73, 0x3, PT ;  /* 0x000000034900780c */ /* 0x000fda0003f05270 */
[----:B------:R-:W-:Y:S05]  /*19f0*/  @!P0 BRA `(.L_x_25) ;  /* 0x0000000000048947 */ /* 0x000fea0003800000 */
[----:B-1----:R-:W-:Y:S01]  /*1a00*/  BPT.TRAP 0x1 ;  /* 0x000000040000795c */ /* 0x002fe20000300000 */
.L_x_25:
[----:B------:R-:W-:Y:S02]  /*1a10*/  IMAD.U32 R3, RZ, RZ, UR43 ;  /* 0x0000002bff037e24 */ /* 0x000fe4000f8e00ff */
[----:B------:R-:W-:-:S03]  /*1a20*/  IMAD.U32 R0, RZ, RZ, UR40 ;  /* 0x00000028ff007e24 */ /* 0x000fc6000f8e00ff */
[----:B------:R-:W-:Y:S02]  /*1a30*/  LEA R3, R3, UR52, 0x3 ;  /* 0x0000003403037c11 */ /* 0x000fe4000f8e18ff */
[----:B------:R-:W-:-:S04]  /*1a40*/  SHF.L.U32 R0, R0, 0x1f, RZ ;  /* 0x0000001f00007819 */ /* 0x000fc800000006ff */
[----:B------:R3:W4:Y:S01]  /*1a50*/  SYNCS.PHASECHK.TRANS64.TRYWAIT P1, [R3+URZ], R0 ;  /* 0x00000000030075a7 */ /* 0x000722000802017f */
[----:B------:R-:W-:Y:S05]  /*1a60*/  @!P0 BRA `(.L_x_26) ;  /* 0x0000000000048947 */ /* 0x000fea0003800000 */
[----:B-1----:R-:W-:Y:S01]  /*1a70*/  BPT.TRAP 0x1 ;  /* 0x000000040000795c */ /* 0x002fe20000300000 */
.L_x_26:
[----:B----4-:R-:W-:Y:S05]  /*1a80*/  @P1 BRA `(.L_x_27) ;  /* 0x0000000000081947 */ /* 0x010fea0003800000 */
[----:B------:R-:W4:Y:S02]  /*1a90*/  SYNCS.PHASECHK.TRANS64.TRYWAIT P1, [R3+URZ], R0 ;  /* 0x00000000030075a7 */ /* 0x000f24000802017f */
[----:B----4-:R-:W-:Y:S05]  /*1aa0*/  @!P1 BRA `(.L_x_28) ;  /* 0x0000005400d49947 */ /* 0x010fea0003800000 */
.L_x_27:
[----:B------:R-:W-:-:S04]  /*1ab0*/  UISETP.LT.AND UP0, UPT, UR50, 0x1, UPT ;  /* 0x000000013200788c */ /* 0x000fc8000bf01270 */
[----:B------:R-:W-:-:S06]  /*1ac0*/  USEL UR4, UR50, 0x1, UP0 ;  /* 0x0000000132047887 */ /* 0x000fcc0008000000 */
[----:B---34-:R-:W-:Y:S01]  /*1ad0*/  IMAD.U32 R0, RZ, RZ, UR4 ;  /* 0x00000004ff007e24 */ /* 0x018fe2000f8e00ff */
[----:B------:R-:W-:Y:S05]  /*1ae0*/  WARPSYNC.ALL ;  /* 0x0000000000007948 */ /* 0x000fea0003800000 */
[----:B------:R-:W-:-:S04]  /*1af0*/  IADD3 R0, -R0, UR50, RZ ;  /* 0x0000003200007c10 */ /* 0x000fc8000fffe1ff */
[----:B------:R-:W-:Y:S01]  /*1b00*/  ISETP.GE.AND P1, PT, R0, 0x1, PT ;  /* 0x000000010000780c */ /* 0x000fe20003f26270 */
[----:B------:R-:W-:Y:S01]  /*1b10*/  UIADD3 UR4, UR52, 0x26400, URZ ;  /* 0x0002640034047890 */ /* 0x000fe2000fffe03f */
[----:B------:R-:W-:Y:S01]  /*1b20*/  WARPGROUP.ARRIVE ;  /* 0x00000000000079c5 */ /* 0x000fe20000000000 */
[----:B------:R-:W-:Y:S02]  /*1b30*/  ULOP3.LUT UR8, UR44, 0x10000, URZ, 0xfc, !UPT ;  /* 0x000100002c087892 */ /* 0x000fe4000f8efc3f */
[----:B------:R-:W-:Y:S02]  /*1b40*/  USHF.R.U32.HI UR4, URZ, 0x4, UR4 ;  /* 0x000000043f047899 */ /* 0x000fe40008011604 */
[----:B------:R-:W-:Y:S02]  /*1b50*/  ULEA UR10, UR43, UR8, 0xa ;  /* 0x000000082b0a7291 */ /* 0x000fe4000f8e503f */
[----:B------:R-:W-:Y:S01]  /*1b60*/  ULOP3.LUT UR4, UR4, 0x3fff, URZ, 0xc0, !UPT ;  /* 0x00003fff04047892 */ /* 0x000fe2000f8ec03f */
[----:B------:R-:W-:Y:S01]  /*1b70*/  UMOV UR5, 0x40000040 ;  /* 0x4000004000057882 */ /* 0x000fe20000000000 */
[----:B------:R-:W-:-:S02]  /*1b80*/  UMOV UR7, 0x40000040 ;  /* 0x4000004000077882 */ /* 0x000fc40000000000 */
[----:B------:R-:W-:-:S03]  /*1b90*/  ULOP3.LUT UR9, UR4, 0x10000, URZ, 0xfc, !UPT ;  /* 0x0001000004097892 */ /* 0x000fc6000f8efc3f */
[----:B------:R-:W-:Y:S01]  /*1ba0*/  UMOV UR4, UR10 ;  /* 0x0000000a00047c82 */ /* 0x000fe20008000000 */
[----:B------:R-:W-:-:S07]  /*1bb0*/  ULEA UR11, UR43, UR9, 0x9 ;  /* 0x000000092b0b7291 */ /* 0x000fce000f8e483f */
[----:B------:R-:W-:Y:S02]  /*1bc0*/  UMOV UR6, UR11 ;  /* 0x0000000b00067c82 */ /* 0x000fe40008000000 */
[----:B------:R-:W-:Y:S01]  /*1bd0*/  HGMMA.64x64x16.F32 R24, gdesc[UR4], RZ, !UPT, gsb0 ;  /* 0x00e00000041879f0 */ /* 0x000fe2000c0008ff */
[----:B------:R-:W-:Y:S02]  /*1be0*/  UIADD3 UR4, UR10, 0x2, URZ ;  /* 0x000000020a047890 */ /* 0x000fe4000fffe03f */
[----:B------:R-:W-:Y:S01]  /*1bf0*/  UIADD3 UR6, UR11, 0x2, URZ ;  /* 0x000000020b067890 */ /* 0x000fe2000fffe03f */
[----:B------:R-:W-:Y:S01]  /*1c00*/  UMOV UR5, 0x40000040 ;  /* 0x4000004000057882 */ /* 0x000fe20000000000 */
[----:B------:R-:W-:Y:S01]  /*1c10*/  UMOV UR7, 0x40000040 ;  /* 0x4000004000077882 */ /* 0x000fe20000000000 */
[----:B------:R-:W-:Y:S02]  /*1c20*/  WARPGROUP.DEPBAR.LE gsb0, 0x0 ;  /* 0x00008000000079c5 */ /* 0x000fe40000010000 */
[----:B------:R-:W-:-:S06]  /*1c30*/  WARPGROUP.ARRIVE ;  /* 0x00000000000079c5 */ /* 0x000fcc0000000000 */
[----:B------:R-:W-:Y:S01]  /*1c40*/  HGMMA.64x64x16.F32 R24, gdesc[UR4], R24, gsb0 ;  /* 0x00e00000041879f0 */ /* 0x000fe20008000818 */
        /* <DEDUP_REMOVED lines=13> */
[----:B------:R-:W-:Y:S03]  /*1d20*/  HGMMA.64x64x16.F32 R24, gdesc[UR4], R24, gsb0 ;  /* 0x00e00000041879f0 */ /* 0x000fe60008000818 */
[----:B------:R-:W-:Y:S02]  /*1d30*/  WARPGROUP.DEPBAR.LE gsb0, 0x0 ;  /* 0x00008000000079c5 */ /* 0x000fe40000010000 */
[----:B------:R-:W-:Y:S05]  /*1d40*/  @!P1 BRA `(.L_x_29) ;  /* 0x0000000400109947 */ /* 0x000fea0003800000 */
[----:B------:R-:W-:Y:S02]  /*1d50*/  UIADD3 UR4, UR43, 0x1, URZ ;  /* 0x000000012b047890 */ /* 0x000fe4000fffe03f */
[----:B------:R-:W-:Y:S02]  /*1d60*/  IMAD.U32 R3, RZ, RZ, UR43 ;  /* 0x0000002bff037e24 */ /* 0x000fe4000f8e00ff */
[----:B------:R-:W-:-:S04]  /*1d70*/  UISETP.NE.AND UP0, UPT, UR4, 0x8, UPT ;  /* 0x000000080400788c */ /* 0x000fc8000bf05270 */
[----:B------:R-:W-:Y:S02]  /*1d80*/  USEL UR5, URZ, 0x1, UP0 ;  /* 0x000000013f057887 */ /* 0x000fe40008000000 */
[----:B------:R-:W-:Y:S02]  /*1d90*/  USEL UR10, UR4, URZ, UP0 ;  /* 0x0000003f040a7287 */ /* 0x000fe40008000000 */
[----:B------:R-:W-:-:S06]  /*1da0*/  ULOP3.LUT UR5, UR40, UR5, URZ, 0x3c, !UPT ;  /* 0x0000000528057292 */ /* 0x000fcc000f8e3c3f */
[----:B------:R-:W-:-:S07]  /*1db0*/  IMAD.U32 R6, RZ, RZ, UR5 ;  /* 0x00000005ff067e24 */ /* 0x000fce000f8e00ff */
.L_x_36:
[----:B------:R-:W-:Y:S05]  /*1dc0*/  @!P0 BRA `(.L_x_30) ;  /* 0x0000000000048947 */ /* 0x000fea0003800000 */
[----:B-1----:R-:W-:Y:S01]  /*1dd0*/  BPT.TRAP 0x1 ;  /* 0x000000040000795c */ /* 0x002fe20000300000 */
.L_x_30:
[----:B------:R-:W-:Y:S01]  /*1de0*/  ULEA UR4, UR10, UR52, 0x3 ;  /* 0x000000340a047291 */ /* 0x000fe2000f8e183f */
[----:B--2---:R-:W-:-:S08]  /*1df0*/  SHF.L.U32 R4, R6, 0x1f, RZ ;  /* 0x0000001f06047819 */ /* 0x004fd000000006ff */
[----:B------:R2:W3:Y:S01]  /*1e00*/  SYNCS.PHASECHK.TRANS64.TRYWAIT P1, [UR4], R4 ;  /* 0x00000004ff0075a7 */ /* 0x0004e20008020144 */
[----:B------:R-:W-:Y:S05]  /*1e10*/  @!P0 BRA `(.L_x_31) ;  /* 0x0000000000048947 */ /* 0x000fea0003800000 */
[----:B-1----:R-:W-:Y:S01]  /*1e20*/  BPT.TRAP 0x1 ;  /* 0x000000040000795c */ /* 0x002fe20000300000 */
.L_x_31:
[----:B---3--:R-:W-:Y:S05]  /*1e30*/  @P1 BRA `(.L_x_32) ;  /* 0x0000000000081947 */ /* 0x008fea0003800000 */
[----:B------:R-:W3:Y:S02]  /*1e40*/  SYNCS.PHASECHK.TRANS64.TRYWAIT P1, [UR4], R4 ;  /* 0x00000004ff0075a7 */ /* 0x000ee40008020144 */
[----:B---3--:R-:W-:Y:S05]  /*1e50*/  @!P1 BRA `(.L_x_33) ;  /* 0x0000005000fc9947 */ /* 0x008fea0003800000 */
.L_x_32:
[----:B------:R-:W-:Y:S01]  /*1e60*/  ULEA UR11, UR10, UR8, 0xa ;  /* 0x000000080a0b7291 */ /* 0x000fe2000f8e503f */
[----:B------:R-:W-:Y:S01]  /*1e70*/  WARPGROUP.ARRIVE ;  /* 0x00000000000079c5 */ /* 0x000fe20000000000 */
[----:B------:R-:W-:Y:S01]  /*1e80*/  ULEA UR12, UR10, UR9, 0x9 ;  /* 0x000000090a0c7291 */ /* 0x000fe2000f8e483f */
[----:B------:R-:W-:Y:S01]  /*1e90*/  UMOV UR5, 0x40000040 ;  /* 0x4000004000057882 */ /* 0x000fe20000000000 */
[----:B------:R-:W-:-:S03]  /*1ea0*/  UMOV UR7, 0x40000040 ;  /* 0x4000004000077882 */ /* 0x000fc60000000000 */
[----:B------:R-:W-:Y:S02]  /*1eb0*/  UMOV UR4, UR11 ;  /* 0x0000000b00047c82 */ /* 0x000fe40008000000 */
[----:B------:R-:W-:Y:S02]  /*1ec0*/  UMOV UR6, UR12 ;  /* 0x0000000c00067c82 */ /* 0x000fe40008000000 */
[----:B------:R-:W-:Y:S01]  /*1ed0*/  HGMMA.64x64x16.F32 R24, gdesc[UR4], R24, gsb0 ;  /* 0x00e00000041879f0 */ /* 0x000fe20008000818 */
[----:B------:R-:W-:Y:S02]  /*1ee0*/  UIADD3 UR4, UR11, 0x2, URZ ;  /* 0x000000020b047890 */ /* 0x000fe4000fffe03f */
[----:B------:R-:W-:Y:S01]  /*1ef0*/  UIADD3 UR6, UR12, 0x2, URZ ;  /* 0x000000020c067890 */ /* 0x000fe2000fffe03f */
[----:B------:R-:W-:Y:S01]  /*1f00*/  UMOV UR5, 0x40000040 ;  /* 0x4000004000057882 */ /* 0x000fe20000000000 */
[----:B------:R-:W-:Y:S01]  /*1f10*/  UMOV UR7, 0x40000040 ;  /* 0x4000004000077882 */ /* 0x000fe20000000000 */
[----:B------:R-:W-:-:S02]  /*1f20*/  WARPGROUP.DEPBAR.LE gsb0, 0x0 ;  /* 0x00008000000079c5 */ /* 0x000fc40000010000 */
        /* <DEDUP_REMOVED lines=18> */
[----:B-1----:R-:W-:Y:S01]  /*2050*/  BPT.TRAP 0x1 ;  /* 0x000000040000795c */ /* 0x002fe20000300000 */
.L_x_34:
[----:B------:R-:W-:-:S13]  /*2060*/  ISETP.NE.AND P1, PT, R57, RZ, PT ;  /* 0x000000ff3900720c */ /* 0x000fda0003f25270 */
[----:B--23--:R-:W-:-:S05]  /*2070*/  @P1 LEA R4, R3, UR52, 0x3 ;  /* 0x0000003403041c11 */ /* 0x00cfca000f8e18ff */
[----:B------:R-:W-:-:S05]  /*2080*/  @P1 VIADD R5, R4, 0x40 ;  /* 0x0000004004051836 */ /* 0x000fca0000000000 */
[----:B------:R-:W-:-:S04]  /*2090*/  @P1 PRMT R5, R56, 0x654, R5 ;  /* 0x0000065438051816 */ /* 0x000fc80000000005 */
[----:B------:R2:W-:Y:S01]  /*20a0*/  @P1 SYNCS.ARRIVE.TRANS64.RED.A1T0 RZ, [R5+URZ], RZ ;  /* 0x000000ff05ff19a7 */ /* 0x0005e2000810043f */
[----:B------:R-:W-:-:S13]  /*20b0*/  ISETP.GT.U32.AND P1, PT, R22, 0x1, PT ;  /* 0x000000011600780c */ /* 0x000fda0003f24070 */
[----:B--2---:R-:W-:Y:S05]  /*20c0*/  @P1 BRA `(.L_x_35) ;  /* 0x0000000000041947 */ /* 0x004fea0003800000 */
[----:B-1----:R-:W-:Y:S01]  /*20d0*/  BPT.TRAP 0x1 ;  /* 0x000000040000795c */ /* 0x002fe20000300000 */
.L_x_35:
[----:B------:R-:W-:Y:S01]  /*20e0*/  UIADD3 UR10, UR10, 0x1, URZ ;  /* 0x000000010a0a7890 */ /* 0x000fe2000fffe03f */
[C---:B------:R-:W-:Y:S01]  /*20f0*/  ISETP.GT.AND P2, PT, R0.reuse, 0x1, PT ;  /* 0x000000010000780c */ /* 0x040fe20003f44270 */
[----:B------:R-:W-:Y:S02]  /*2100*/  VIADD R3, R3, 0x1 ;  /* 0x0000000103037836 */ /* 0x000fe40000000000 */
[----:B------:R-:W-:Y:S01]  /*2110*/  UISETP.NE.AND UP0, UPT, UR10, 0x8, UPT ;  /* 0x000000080a00788c */ /* 0x000fe2000bf05270 */
[----:B------:R-:W-:Y:S02]  /*2120*/  VIADD R0, R0, 0xffffffff ;  /* 0xffffffff00007836 */ /* 0x000fe40000000000 */
[C---:B------:R-:W-:Y:S01]  /*2130*/  ISETP.NE.AND P1, PT, R3.reuse, 0x8, PT ;  /* 0x000000080300780c */ /* 0x040fe20003f25270 */
[----:B------:R-:W-:Y:S02]  /*2140*/  USEL UR4, URZ, 0x1, UP0 ;  /* 0x000000013f047887 */ /* 0x000fe40008000000 */
[----:B------:R-:W-:Y:S01]  /*2150*/  USEL UR10, UR10, URZ, UP0 ;  /* 0x0000003f0a0a7287 */ /* 0x000fe20008000000 */
[----:B------:R-:W-:-:S03]  /*2160*/  SEL R3, R3, RZ, P1 ;  /* 0x000000ff03037207 */ /* 0x000fc60000800000 */
[----:B------:R-:W-:Y:S01]  /*2170*/  LOP3.LUT R6, R6, UR4, RZ, 0x3c, !PT ;  /* 0x0000000406067c12 */ /* 0x000fe2000f8e3cff */
[----:B------:R-:W-:Y:S07]  /*2180*/  @P2 BRA `(.L_x_36) ;  /* 0xfffffffc000c2947 */ /* 0x000fee000383ffff */
.L_x_29:
[----:B------:R-:W3:Y:S02]  /*2190*/  LDC R0, c[0x0][0x28c] ;  /* 0x0000a300ff007b82 */ /* 0x000ee40000000800 */
[----:B---3--:R-:W-:-:S13]  /*21a0*/  ISETP.GE.AND P1, PT, R0, 0x1, PT ;  /* 0x000000010000780c */ /* 0x008fda0003f26270 */
[----:B------:R-:W-:Y:S05]  /*21b0*/  @!P1 BRA `(.L_x_37) ;  /* 0x0000000000449947 */ /* 0x000fea0003800000 */
[----:B------:R-:W-:Y:S05]  /*21c0*/  @!P0 BRA `(.L_x_38) ;  /* 0x0000000000048947 */ /* 0x000fea0003800000 */
[----:B-1----:R-:W-:Y:S01]  /*21d0*/  BPT.TRAP 0x1 ;  /* 0x000000040000795c */ /* 0x002fe20000300000 */
.L_x_38:
[----:B------:R-:W-:Y:S01]  /*21e0*/  ISETP.NE.AND P0, PT, R57, RZ, PT ;  /* 0x000000ff3900720c */ /* 0x000fe20003f05270 */
[----:B------:R-:W-:Y:S01]  /*21f0*/  UISETP.LT.AND UP1, UPT, UR50, 0x1, UPT ;  /* 0x000000013200788c */ /* 0x000fe2000bf21270 */
[----:B------:R-:W-:-:S11]  /*2200*/  IMAD.U32 R3, RZ, RZ, UR52 ;  /* 0x00000034ff037e24 */ /* 0x000fd6000f8e00ff */
[----:B------:R-:W-:-:S05]  /*2210*/  VOTEU.ANY UP0, P0 ;  /* 0x00000000003f7886 */ /* 0x000fca0000000100 */
[----:B------:R-:W-:-:S04]  /*2220*/  @UP0 USEL UR4, UR50, 0x1, UP1 ;  /* 0x0000000132040887 */ /* 0x000fc80008800000 */
[----:B------:R-:W-:-:S06]  /*2230*/  @UP0 UIADD3 UR4, UR43, UR50, -UR4 ;  /* 0x000000322b040290 */ /* 0x000fcc000fffe804 */
[----:B------:R-:W-:-:S04]  /*2240*/  IMAD.U32 R0, RZ, RZ, UR4 ;  /* 0x00000004ff007e24 */ /* 0x000fc8000f8e00ff */
[----:B------:R-:W-:-:S05]  /*2250*/  @P0 IMAD.SHL.U32 R0, R0, 0x8, RZ ;  /* 0x0000000800000824 */ /* 0x000fca00078e00ff */
[----:B------:R-:W-:-:S04]  /*2260*/  @P0 LOP3.LUT R0, R0, 0x38, RZ, 0xc0, !PT ;  /* 0x0000003800000812 */ /* 0x000fc800078ec0ff */
[----:B------:R-:W-:-:S04]  /*2270*/  @P0 IADD3 R3, R3, 0x40, R0 ;  /* 0x0000004003030810 */ /* 0x000fc80007ffe000 */
[----:B------:R-:W-:-:S04]  /*2280*/  @P0 PRMT R3, R56, 0x654, R3 ;  /* 0x0000065438030816 */ /* 0x000fc80000000003 */
[----:B------:R3:W-:Y:S01]  /*2290*/  @P0 SYNCS.ARRIVE.TRANS64.RED.A1T0 RZ, [R3+URZ], RZ ;  /* 0x000000ff03ff09a7 */ /* 0x0007e2000810043f */
[----:B------:R-:W-:-:S13]  /*22a0*/  ISETP.GT.U32.AND P0, PT, R22, 0x1, PT ;  /* 0x000000011600780c */ /* 0x000fda0003f04070 */
[----:B---3--:R-:W-:Y:S05]  /*22b0*/  @P0 BRA `(.L_x_37) ;  /* 0x0000000000040947 */ /* 0x008fea0003800000 */
[----:B-1----:R-:W-:Y:S01]  /*22c0*/  BPT.TRAP 0x1 ;  /* 0x000000040000795c */ /* 0x002fe20000300000 */
.L_x_37:
[----:B------:R-:W-:Y:S01]  /*22d0*/  UIADD3 UR4, UR52, 0x200, URZ ;  /* 0x0000020034047890 */ /* 0x000fe2000fffe03f */
[----:B------:R-:W-:Y:S02]  /*22e0*/  R2UR UR46, R64 ;  /* 0x00000000402e72ca */ /* 0x000fe400000e0000 */
[----:B------:R-:W-:Y:S01]  /*22f0*/  R2UR UR45, R66 ;  /* 0x00000000422d72ca */ /* 0x000fe200000e0000 */
[----:B------:R-:W-:-:S06]  /*2300*/  ULOP3.LUT UP0, URZ, UR4, 0x1bf, URZ, 0xc0, !UPT ;  /* 0x000001bf043f7892 */ /* 0x000fcc000f80c03f */
[----:B------:R-:W-:-:S04]  /*2310*/  PLOP3.LUT P0, PT, PT, PT, UP0, 0x80, 0x0 ;  /* 0x000000000000781c */ /* 0x000fc80003f0f008 */
[----:B------:R-:W-:Y:S02]  /*2320*/  USHF.L.U32 UR46, UR46, 0x7, URZ ;  /* 0x000000072e2e7899 */ /* 0x000fe4000800063f */
[----:B------:R-:W-:-:S07]  /*2330*/  USHF.L.U32 UR45, UR45, 0x6, URZ ;  /* 0x000000062d2d7899 */ /* 0x000fce000800063f */
[----:B------:R-:W-:Y:S05]  /*2340*/  @!P0 BRA `(.L_x_39) ;  /* 0x00000000007c8947 */ /* 0x000fea0003800000 */
        /* <DEDUP_REMOVED lines=16> */
.L_x_40:
[----:B------:R1:W2:Y:S01]  /*2450*/  LDC.64 R14, c[0x4][R23] ;  /* 0x01000000170e7b82 */ /* 0x0002a20000000a00 */
[----:B------:R-:W-:Y:S01]  /*2460*/  ULDC.64 UR4, c[0x4][0x80] ;  /* 0x0100200000047ab9 */ /* 0x000fe20000000a00 */
[----:B------:R-:W-:Y:S01]  /*2470*/  ULDC.64 UR6, c[0x4][0x10] ;  /* 0x0100040000067ab9 */ /* 0x000fe20000000a00 */
[----:B------:R-:W-:Y:S02]  /*2480*/  IMAD.U32 R4, RZ, RZ, UR4 ;  /* 0x00000004ff047e24 */ /* 0x000fe4000f8e00ff */
        /* <DEDUP_REMOVED lines=8> */
[----:B-1----:R-:W-:-:S07]  /*2510*/  IMAD.MOV.U32 R13, RZ, RZ, RZ ;  /* 0x000000ffff0d7224 */ /* 0x002fce00078e00ff */
[----:B------:R-:W-:-:S07]  /*2520*/  LEPC R20, `(.L_x_39) ;  /* 0x000000001014794e */ /* 0x000fce0000000000 */
[----:B--2---:R-:W-:Y:S05]  /*2530*/  CALL.ABS.NOINC R14 ;  /* 0x000000000e007343 */ /* 0x004fea0003c00000 */
.L_x_39:
[----:B------:R-:W3:Y:S01]  /*2540*/  LDC R9, c[0x0][0x288] ;  /* 0x0000a200ff097b82 */ /* 0x000ee20000000800 */
[----:B------:R-:W-:Y:S01]  /*2550*/  ULDC.64 UR4, c[0x0][0x590] ;  /* 0x0001640000047ab9 */ /* 0x000fe20000000a00 */
[----:B------:R-:W-:Y:S01]  /*2560*/  SHF.R.U32.HI R0, RZ, 0x2, R18 ;  /* 0x00000002ff007819 */ /* 0x000fe20000011612 */
[----:B------:R-:W-:Y:S01]  /*2570*/  IMAD.U32 R74, RZ, RZ, UR4 ;  /* 0x00000004ff4a7e24 */ /* 0x000fe2000f8e00ff */
[----:B------:R-:W-:Y:S01]  /*2580*/  LOP3.LUT R3, R18, 0xe0, RZ, 0xc0, !PT ;  /* 0x000000e012037812 */ /* 0x000fe200078ec0ff */
[----:B------:R-:W-:Y:S01]  /*2590*/  IMAD.U32 R75, RZ, RZ, UR5 ;  /* 0x00000005ff4b7e24 */ /* 0x000fe2000f8e00ff */
[----:B------:R-:W-:Y:S01]  /*25a0*/  LOP3.LUT R7, R0, 0x7, RZ, 0xc0, !PT ;  /* 0x0000000700077812 */ /* 0x000fe200078ec0ff */
[----:B------:R-:W-:Y:S01]  /*25b0*/  ULDC UR4, c[0x0][0x284] ;  /* 0x0000a10000047ab9 */ /* 0x000fe20000000800 */
[----:B------:R-:W-:Y:S02]  /*25c0*/  ISETP.NE.U32.AND P0, PT, R74, RZ, PT ;  /* 0x000000ff4a00720c */ /* 0x000fe40003f05070 */
[----:B--2---:R-:W-:-:S02]  /*25d0*/  LOP3.LUT R4, R18, 0x3, RZ, 0xc0, !PT ;  /* 0x0000000312047812 */ /* 0x004fc400078ec0ff */
[----:B------:R-:W-:Y:S02]  /*25e0*/  ISETP.NE.AND.EX P0, PT, R75, RZ, PT, P0 ;  /* 0x000000ff4b00720c */ /* 0x000fe40003f05300 */
[----:B------:R-:W-:-:S04]  /*25f0*/  SHF.R.U32.HI R0, RZ, 0x1, R3 ;  /* 0x00000001ff007819 */ /* 0x000fc80000011603 */
[----:B------:R-:W-:-:S05]  /*2600*/  IADD3 R5, -R0, UR4, -R7 ;  /* 0x0000000400057c10 */ /* 0x000fca000fffe907 */
[----:B------:R-:W-:Y:S02]  /*2610*/  IMAD R64, R64, -0x80, R5 ;  /* 0xffffff8040407824 */ /* 0x000fe400078e0205 */
[----:B---3--:R-:W-:-:S04]  /*2620*/  IMAD R9, R4, -0x2, R9 ;  /* 0xfffffffe04097824 */ /* 0x008fc800078e0209 */
[----:B------:R-:W-:Y:S01]  /*2630*/  IMAD R66, R66, -0x40, R9 ;  /* 0xffffffc042427824 */ /* 0x000fe200078e0209 */
[----:B------:R-:W-:Y:S06]  /*2640*/  @!P0 BRA `(.L_x_41) ;  /* 0x0000000000548947 */ /* 0x000fec0003800000 */
[----:B------:R-:W-:Y:S02]  /*2650*/  ULDC.64 UR4, c[0x0][0x588] ;  /* 0x0001620000047ab9 */ /* 0x000fe40000000a00 */
[----:B------:R-:W-:-:S04]  /*2660*/  ISETP.NE.U32.AND P1, PT, RZ, UR4, PT ;  /* 0x00000004ff007c0c */ /* 0x000fc8000bf25070 */
[----:B------:R-:W-:-:S13]  /*2670*/  ISETP.NE.AND.EX P1, PT, RZ, UR5, PT, P1 ;  /* 0x00000005ff007c0c */ /* 0x000fda000bf25310 */
[----:B------:R-:W-:Y:S05]  /*2680*/  @!P1 BRA `(.L_x_42) ;  /* 0x0000000000289947 */ /* 0x000fea0003800000 */
[----:B------:R-:W2:Y:S01]  /*2690*/  LDC.64 R4, c[0x0][0x588] ;  /* 0x00016200ff047b82 */ /* 0x000ea20000000a00 */
[----:B------:R-:W-:-:S04]  /*26a0*/  IMAD R9, R74, UR47, RZ ;  /* 0x0000002f4a097c24 */ /* 0x000fc8000f8e02ff */
[----:B--2---:R-:W-:-:S05]  /*26b0*/  IMAD.WIDE R4, R9, 0x4, R4 ;  /* 0x0000000409047825 */ /* 0x004fca00078e0204 */
[----:B------:R-:W2:Y:S01]  /*26c0*/  LDG.E R59, desc[UR54][R4.64] ;  /* 0x00000036043b7981 */ /* 0x000ea2000c1e1900 */
[----:B------:R-:W-:Y:S02]  /*26d0*/  IMAD.MOV.U32 R58, RZ, RZ, 0x1 ;  /* 0x00000001ff3a7424 */ /* 0x000fe400078e00ff */
[----:B------:R-:W-:Y:S02]  /*26e0*/  IMAD.MOV.U32 R63, RZ, RZ, 0x1 ;  /* 0x00000001ff3f7424 */ /* 0x000fe400078e00ff */
[----:B------:R-:W-:Y:S02]  /*26f0*/  IMAD.MOV.U32 R61, RZ, RZ, 0x1 ;  /* 0x00000001ff3d7424 */ /* 0x000fe400078e00ff */
[--C-:B--2---:R-:W-:Y:S02]  /*2700*/  IMAD.MOV.U32 R62, RZ, RZ, R59.reuse ;  /* 0x000000ffff3e7224 */ /* 0x104fe400078e003b */
[----:B------:R-:W-:Y:S01]  /*2710*/  IMAD.MOV.U32 R65, RZ, RZ, R59 ;  /* 0x000000ffff417224 */ /* 0x000fe200078e003b */
[----:B------:R-:W-:Y:S06]  /*2720*/  BRA `(.L_x_41) ;  /* 0x00000000001c7947 */ /* 0x000fec0003800000 */
.L_x_42:
[----:B------:R-:W-:Y:S01]  /*2730*/  ULDC UR4, c[0x0][0x580] ;  /* 0x0001600000047ab9 */ /* 0x000fe20000000800 */
[----:B------:R-:W-:Y:S02]  /*2740*/  IMAD.MOV.U32 R58, RZ, RZ, 0x1 ;  /* 0x00000001ff3a7424 */ /* 0x000fe400078e00ff */
[----:B------:R-:W-:Y:S02]  /*2750*/  IMAD.MOV.U32 R63, RZ, RZ, 0x1 ;  /* 0x00000001ff3f7424 */ /* 0x000fe400078e00ff */
[----:B------:R-:W-:Y:S02]  /*2760*/  IMAD.MOV.U32 R61, RZ, RZ, 0x1 ;  /* 0x00000001ff3d7424 */ /* 0x000fe400078e00ff */
[----:B------:R-:W-:Y:S02]  /*2770*/  IMAD.U32 R59, RZ, RZ, UR4 ;  /* 0x00000004ff3b7e24 */ /* 0x000fe4000f8e00ff */
[----:B------:R-:W-:Y:S02]  /*2780*/  IMAD.U32 R62, RZ, RZ, UR4 ;  /* 0x00000004ff3e7e24 */ /* 0x000fe4000f8e00ff */
[----:B------:R-:W-:-:S07]  /*2790*/  IMAD.U32 R65, RZ, RZ, UR4 ;  /* 0x00000004ff417e24 */ /* 0x000fce000f8e00ff */
.L_x_41:
[----:B------:R-:W2:Y:S02]  /*27a0*/  LDC.64 R8, c[0x0][0x5b0] ;  /* 0x00016c00ff087b82 */ /* 0x000ea40000000a00 */
[----:B--2---:R-:W-:-:S04]  /*27b0*/  ISETP.NE.U32.AND P1, PT, R8, RZ, PT ;  /* 0x000000ff0800720c */ /* 0x004fc80003f25070 */
[----:B------:R-:W-:-:S13]  /*27c0*/  ISETP.NE.AND.EX P1, PT, R9, RZ, PT, P1 ;  /* 0x000000ff0900720c */ /* 0x000fda0003f25310 */
[----:B------:R-:W-:Y:S05]  /*27d0*/  @!P1 BRA `(.L_x_43) ;  /* 0x00000000002c9947 */ /* 0x000fea0003800000 */
[----:B------:R-:W-:Y:S02]  /*27e0*/  ULDC.64 UR4, c[0x0][0x5a8] ;  /* 0x00016a0000047ab9 */ /* 0x000fe40000000a00 */
[----:B------:R-:W-:-:S04]  /*27f0*/  ISETP.NE.U32.AND P1, PT, RZ, UR4, PT ;  /* 0x00000004ff007c0c */ /* 0x000fc8000bf25070 */
[----:B------:R-:W-:-:S13]  /*2800*/  ISETP.NE.AND.EX P1, PT, RZ, UR5, PT, P1 ;  /* 0x00000005ff007c0c */ /* 0x000fda000bf25310 */
[----:B------:R-:W-:Y:S05]  /*2810*/  @!P1 BRA `(.L_x_44) ;  /* 0x0000000000149947 */ /* 0x000fea0003800000 */
[----:B------:R-:W2:Y:S01]  /*2820*/  LDC.64 R4, c[0x0][0x5a8] ;  /* 0x00016a00ff047b82 */ /* 0x000ea20000000a00 */
[----:B------:R-:W-:-:S04]  /*2830*/  IMAD R9, R8, UR47, RZ ;  /* 0x0000002f08097c24 */ /* 0x000fc8000f8e02ff */
[----:B--2---:R-:W-:-:S05]  /*2840*/  IMAD.WIDE R4, R9, 0x4, R4 ;  /* 0x0000000409047825 */ /* 0x004fca00078e0204 */
[----:B------:R2:W5:Y:S01]  /*2850*/  LDG.E R60, desc[UR54][R4.64] ;  /* 0x00000036043c7981 */ /* 0x000562000c1e1900 */
[----:B------:R-:W-:Y:S05]  /*2860*/  BRA `(.L_x_43) ;  /* 0x0000000000087947 */ /* 0x000fea0003800000 */
.L_x_44:
[----:B------:R-:W-:Y:S02]  /*2870*/  ULDC UR4, c[0x0][0x5a0] ;  /* 0x0001680000047ab9 */ /* 0x000fe40000000800 */
[----:B------:R-:W-:-:S07]  /*2880*/  IMAD.U32 R60, RZ, RZ, UR4 ;  /* 0x00000004ff3c7e24 */ /* 0x000fce000f8e00ff */
.L_x_43:
[----:B------:R-:W3:Y:S01]  /*2890*/  LDC.64 R8, c[0x0][0x5c0] ;  /* 0x00017000ff087b82 */ /* 0x000ee20000000a00 */
[----:B------:R-:W-:Y:S01]  /*28a0*/  ULDC.64 UR4, c[0x0][0x588] ;  /* 0x0001620000047ab9 */ /* 0x000fe20000000a00 */
[----:B------:R-:W-:Y:S02]  /*28b0*/  ISETP.EQ.U32.AND P4, PT, R74, RZ, PT ;  /* 0x000000ff4a00720c */ /* 0x000fe40003f82070 */
[----:B------:R-:W-:Y:S02]  /*28c0*/  ISETP.NE.U32.AND P3, PT, RZ, UR4, PT ;  /* 0x00000004ff007c0c */ /* 0x000fe4000bf65070 */
[----:B------:R-:W-:Y:S02]  /*28d0*/  LOP3.LUT P5, RZ, R61, 0xff, RZ, 0xc0, !PT ;  /* 0x000000ff3dff7812 */ /* 0x000fe400078ac0ff */
[----:B------:R-:W4:Y:S01]  /*28e0*/  LDC R13, c[0x0][0x5c8] ;  /* 0x00017200ff0d7b82 */ /* 0x000f220000000800 */
[----:B------:R-:W-:Y:S02]  /*28f0*/  ISETP.NE.AND.EX P3, PT, RZ, UR5, PT, P3 ;  /* 0x00000005ff007c0c */ /* 0x000fe4000bf65330 */
[----:B------:R-:W-:-:S02]  /*2900*/  FSEL R0, R65, R62, !P5 ;  /* 0x0000003e41007208 */ /* 0x000fc40006800000 */
[----:B------:R-:W-:Y:S02]  /*2910*/  ISETP.EQ.OR.EX P4, PT, R75, RZ, !P3, P4 ;  /* 0x000000ff4b00720c */ /* 0x000fe40005f82740 */
[----:B------:R-:W-:Y:S02]  /*2920*/  PLOP3.LUT P1, PT, PT, PT, PT, 0x8, 0x0 ;  /* 0x000000000000781c */ /* 0x000fe40003f2e170 */
[----:B------:R-:W-:Y:S02]  /*2930*/  PLOP3.LUT P3, PT, P3, PT, PT, 0x8, 0x0 ;  /* 0x000000000000781c */ /* 0x000fe40001f6e170 */
[C---:B------:R-:W-:Y:S02]  /*2940*/  FSEL R62, R59.reuse, R62, !P0 ;  /* 0x0000003e3b3e7208 */ /* 0x040fe40004000000 */
[----:B------:R-:W-:Y:S02]  /*2950*/  FSEL R0, R59, R0, !P0 ;  /* 0x000000003b007208 */ /* 0x000fe40004000000 */
[----:B---3--:R-:W-:-:S04]  /*2960*/  ISETP.NE.U32.AND P2, PT, R8, RZ, PT ;  /* 0x000000ff0800720c */ /* 0x008fc80003f45070 */
[----:B------:R-:W-:-:S04]  /*2970*/  ISETP.NE.AND.EX P2, PT, R9, RZ, PT, P2 ;  /* 0x000000ff0900720c */ /* 0x000fc80003f45320 */
[----:B----4-:R-:W-:Y:S01]  /*2980*/  FSEL R13, R13, RZ, !P2 ;  /* 0x000000ff0d0d7208 */ /* 0x010fe20005000000 */
[----:B------:R-:W-:Y:S08]  /*2990*/  @!P4 BRA `(.L_x_45) ;  /* 0x00000000003cc947 */ /* 0x000ff00003800000 */
[----:B------:R-:W-:Y:S04]  /*29a0*/  BSSY B0, `(.L_x_45) ;  /* 0x000000e000007945 */ /* 0x000fe80003800000 */
[----:B------:R-:W-:Y:S05]  /*29b0*/  @!P0 BRA `(.L_x_46) ;  /* 0x0000000000248947 */ /* 0x000fea0003800000 */
[----:B------:R-:W-:Y:S02]  /*29c0*/  LOP3.LUT P4, RZ, R63, 0xff, RZ, 0xc0, !PT ;  /* 0x000000ff3fff7812 */ /* 0x000fe4000788c0ff */
[----:B------:R-:W-:Y:S02]  /*29d0*/  PLOP3.LUT P1, PT, P3, PT, PT, 0x80, 0x0 ;  /* 0x000000000000781c */ /* 0x000fe40001f2f070 */
[----:B------:R-:W-:-:S09]  /*29e0*/  PRMT R61, RZ, 0x7610, R61 ;  /* 0x00007610ff3d7816 */ /* 0x000fd2000000003d */
[----:B------:R-:W-:Y:S05]  /*29f0*/  @!P4 BRA `(.L_x_47) ;  /* 0x000000000020c947 */ /* 0x000fea0003800000 */
[----:B------:R-:W-:Y:S01]  /*2a00*/  FSETP.EQ.AND P1, PT, R59, RZ, PT ;  /* 0x000000ff3b00720b */ /* 0x000fe20003f22000 */
[----:B------:R-:W-:Y:S01]  /*2a10*/  IMAD.MOV.U32 R62, RZ, RZ, R59 ;  /* 0x000000ffff3e7224 */ /* 0x000fe200078e003b */
[----:B------:R-:W-:Y:S01]  /*2a20*/  PRMT R61, R63, 0x7610, R61 ;  /* 0x000076103f3d7816 */ /* 0x000fe2000000003d */
[----:B------:R-:W-:Y:S01]  /*2a30*/  IMAD.MOV.U32 R0, RZ, RZ, R59 ;  /* 0x000000ffff007224 */ /* 0x000fe200078e003b */
[----:B------:R-:W-:Y:S09]  /*2a40*/  BRA `(.L_x_47) ;  /* 0x00000000000c7947 */ /* 0x000ff20003800000 */
.L_x_46:
[----:B------:R-:W-:Y:S01]  /*2a50*/  FSETP.EQ.AND P1, PT, R59, RZ, PT ;  /* 0x000000ff3b00720b */ /* 0x000fe20003f22000 */
[--C-:B------:R-:W-:Y:S02]  /*2a60*/  IMAD.MOV.U32 R62, RZ, RZ, R59.reuse ;  /* 0x000000ffff3e7224 */ /* 0x100fe400078e003b */
[----:B------:R-:W-:-:S10]  /*2a70*/  IMAD.MOV.U32 R0, RZ, RZ, R59 ;  /* 0x000000ffff007224 */ /* 0x000fd400078e003b */
.L_x_47:
[----:B-1----:R-:W-:Y:S05]  /*2a80*/  BSYNC B0 ;  /* 0x0000000000007941 */ /* 0x002fea0003800000 */
.L_x_45:
[----:B------:R-:W-:Y:S04]  /*2a90*/  BSSY B0, `(.L_x_48) ;  /* 0x000000f000007945 */ /* 0x000fe80003800000 */
[----:B------:R-:W-:Y:S05]  /*2aa0*/  @!P0 BRA `(.L_x_49) ;  /* 0x0000000000288947 */ /* 0x000fea0003800000 */
[----:B------:R-:W-:Y:S02]  /*2ab0*/  LOP3.LUT P0, RZ, R58, 0xff, RZ, 0xc0, !PT ;  /* 0x000000ff3aff7812 */ /* 0x000fe4000780c0ff */
[----:B------:R-:W-:Y:S02]  /*2ac0*/  PRMT R63, RZ, 0x7610, R63 ;  /* 0x00007610ff3f7816 */ /* 0x000fe4000000003f */
[----:B------:R-:W-:-:S09]  /*2ad0*/  PRMT R61, RZ, 0x7610, R61 ;  /* 0x00007610ff3d7816 */ /* 0x000fd2000000003d */
[----:B------:R-:W-:Y:S05]  /*2ae0*/  @!P0 BRA `(.L_x_50) ;  /* 0x0000000000248947 */ /* 0x000fea0003800000 */
[----:B------:R-:W-:Y:S01]  /*2af0*/  FSETP.EQ.AND P3, PT, R59, RZ, PT ;  /* 0x000000ff3b00720b */ /* 0x000fe20003f62000 */
[----:B------:R-:W-:Y:S01]  /*2b00*/  IMAD.MOV.U32 R62, RZ, RZ, R59 ;  /* 0x000000ffff3e7224 */ /* 0x000fe200078e003b */
[C---:B------:R-:W-:Y:S01]  /*2b10*/  PRMT R63, R58.reuse, 0x7610, R63 ;  /* 0x000076103a3f7816 */ /* 0x040fe2000000003f */
[----:B------:R-:W-:Y:S01]  /*2b20*/  IMAD.MOV.U32 R0, RZ, RZ, R59 ;  /* 0x000000ffff007224 */ /* 0x000fe200078e003b */
[----:B------:R-:W-:Y:S01]  /*2b30*/  PRMT R61, R58, 0x7610, R61 ;  /* 0x000076103a3d7816 */ /* 0x000fe2000000003d */
[----:B------:R-:W-:Y:S08]  /*2b40*/  BRA `(.L_x_50) ;  /* 0x00000000000c7947 */ /* 0x000ff00003800000 */
.L_x_49:
[----:B------:R-:W-:Y:S01]  /*2b50*/  FSETP.EQ.AND P3, PT, R59, RZ, PT ;  /* 0x000000ff3b00720b */ /* 0x000fe20003f62000 */
[--C-:B------:R-:W-:Y:S02]  /*2b60*/  IMAD.MOV.U32 R62, RZ, RZ, R59.reuse ;  /* 0x000000ffff3e7224 */ /* 0x100fe400078e003b */
[----:B------:R-:W-:-:S10]  /*2b70*/  IMAD.MOV.U32 R0, RZ, RZ, R59 ;  /* 0x000000ffff007224 */ /* 0x000fd400078e003b */
.L_x_50:
[----:B-1----:R-:W-:Y:S05]  /*2b80*/  BSYNC B0 ;  /* 0x0000000000007941 */ /* 0x002fea0003800000 */
.L_x_48:
[----:B------:R-:W-:Y:S02]  /*2b90*/  IMAD.U32 R14, RZ, RZ, UR49 ;  /* 0x00000031ff0e7e24 */ /* 0x000fe4000f8e00ff */
[----:B------:R-:W-:Y:S02]  /*2ba0*/  IMAD.U32 R12, RZ, RZ, UR48 ;  /* 0x00000030ff0c7e24 */ /* 0x000fe4000f8e00ff */
[----:B------:R-:W-:Y:S01]  /*2bb0*/  IMAD.MOV.U32 R15, RZ, RZ, R13 ;  /* 0x000000ffff0f7224 */ /* 0x000fe200078e000d */
[----:B------:R-:W-:Y:S06]  /*2bc0*/  @!P2 BRA `(.L_x_51) ;  /* 0x00000000005ca947 */ /* 0x000fec0003800000 */
[----:B------:R-:W1:Y:S01]  /*2bd0*/  LDC.64 R10, c[0x0][0x5d0] ;  /* 0x00017400ff0a7b82 */ /* 0x000e620000000a00 */
[----:B------:R-:W-:Y:S01]  /*2be0*/  SHF.R.U32.HI R3, RZ, 0x5, R3 ;  /* 0x00000005ff037819 */ /* 0x000fe20000011603 */
[----:B------:R-:W-:Y:S01]  /*2bf0*/  USHF.R.S32.HI UR4, URZ, 0x1f, UR47 ;  /* 0x0000001f3f047899 */ /* 0x000fe2000801142f */
[----:B------:R-:W-:-:S03]  /*2c00*/  ISETP.GE.AND P0, PT, R66, 0x1, PT ;  /* 0x000000014200780c */ /* 0x000fc60003f06270 */
[----:B--2---:R-:W-:Y:S01]  /*2c10*/  IMAD.SHL.U32 R4, R3, 0x10, RZ ;  /* 0x0000001003047824 */ /* 0x004fe200078e00ff */
[C---:B------:R-:W-:Y:S02]  /*2c20*/  ISETP.LT.OR P2, PT, R64.reuse, 0x1, !P0 ;  /* 0x000000014000780c */ /* 0x040fe40004741670 */
[----:B------:R-:W-:Y:S02]  /*2c30*/  ISETP.LT.OR P0, PT, R64, 0x9, !P0 ;  /* 0x000000094000780c */ /* 0x000fe40004701670 */
[----:B------:R-:W-:-:S05]  /*2c40*/  LOP3.LUT R4, R4, 0xfffffff0, R7, 0xe2, !PT ;  /* 0xfffffff004047812 */ /* 0x000fca00078ee207 */
[----:B------:R-:W-:-:S05]  /*2c50*/  VIADD R4, R4, UR46 ;  /* 0x0000002e04047c36 */ /* 0x000fca0008000000 */
[--C-:B------:R-:W-:Y:S01]  /*2c60*/  SHF.R.S32.HI R5, RZ, 0x1f, R4.reuse ;  /* 0x0000001fff057819 */ /* 0x100fe20000011404 */
[C---:B-1----:R-:W-:Y:S02]  /*2c70*/  IMAD R6, R10.reuse, UR4, RZ ;  /* 0x000000040a067c24 */ /* 0x042fe4000f8e02ff */
[----:B------:R-:W-:-:S04]  /*2c80*/  IMAD.WIDE.U32 R4, R10, UR47, R4 ;  /* 0x0000002f0a047c25 */ /* 0x000fc8000f8e0004 */
[----:B------:R-:W-:Y:S01]  /*2c90*/  IMAD R3, R11, UR47, R6 ;  /* 0x0000002f0b037c24 */ /* 0x000fe2000f8e0206 */
[----:B------:R-:W-:-:S03]  /*2ca0*/  LEA R6, P4, R4, R8, 0x1 ;  /* 0x0000000804067211 */ /* 0x000fc600078808ff */
[----:B------:R-:W-:-:S05]  /*2cb0*/  IMAD.IADD R3, R5, 0x1, R3 ;  /* 0x0000000105037824 */ /* 0x000fca00078e0203 */
[----:B------:R-:W-:-:S05]  /*2cc0*/  LEA.HI.X R7, R4, R9, R3, 0x1, P4 ;  /* 0x0000000904077211 */ /* 0x000fca00020f0c03 */
[----:B------:R-:W2:Y:S04]  /*2cd0*/  @!P2 LDG.E.U16 R3, desc[UR54][R6.64] ;  /* 0x000000360603a981 */ /* 0x000ea8000c1e1500 */
[----:B------:R-:W3:Y:S01]  /*2ce0*/  @!P0 LDG.E.U16 R4, desc[UR54][R6.64+0x10] ;  /* 0x0000103606048981 */ /* 0x000ee2000c1e1500 */
[----:B------:R-:W-:Y:S01]  /*2cf0*/  IMAD.MOV.U32 R13, RZ, RZ, RZ ;  /* 0x000000ffff0d7224 */ /* 0x000fe200078e00ff */
[----:B--2---:R-:W-:-:S04]  /*2d00*/  @!P2 PRMT R13, R3, 0x5410, RZ ;  /* 0x00005410030da816 */ /* 0x004fc800000000ff */
[----:B---3--:R-:W-:-:S05]  /*2d10*/  @!P0 PRMT R13, R13, 0x5410, R4 ;  /* 0x000054100d0d8816 */ /* 0x008fca0000000004 */
[--C-:B------:R-:W-:Y:S02]  /*2d20*/  HADD2.F32 R15, -RZ, R13.reuse.H0_H0 ;  /* 0x2000000dff0f7230 */ /* 0x100fe40000004100 */
[----:B------:R-:W-:-:S07]  /*2d30*/  HADD2.F32 R13, -RZ, R13.H1_H1 ;  /* 0x3000000dff0d7230 */ /* 0x000fce0000004100 */
.L_x_51:
[----:B------:R-:W-:Y:S01]  /*2d40*/  BSSY B0, `(.L_x_52) ;  /* 0x0000030000007945 */ /* 0x000fe20003800000 */
[----:B------:R-:W-:Y:S02]  /*2d50*/  CS2R R10, SRZ ;  /* 0x00000000000a7805 */ /* 0x000fe4000001ff00 */
[----:B------:R-:W-:Y:S02]  /*2d60*/  CS2R R8, SRZ ;  /* 0x0000000000087805 */ /* 0x000fe4000001ff00 */
[----:B------:R-:W-:Y:S02]  /*2d70*/  CS2R R6, SRZ ;  /* 0x0000000000067805 */ /* 0x000fe4000001ff00 */
[----:B------:R-:W-:Y:S02]  /*2d80*/  LOP3.LUT R3, R14, 0x1, RZ, 0x3c, !PT ;  /* 0x000000010e037812 */ /* 0x000fe400078e3cff */
[----:B--2---:R-:W-:Y:S01]  /*2d90*/  CS2R R4, SRZ ;  /* 0x0000000000047805 */ /* 0x004fe2000001ff00 */
[----:B------:R-:W-:Y:S06]  /*2da0*/  @P1 BRA `(.L_x_53) ;  /* 0x0000000000a41947 */ /* 0x000fec0003800000 */
[----:B------:R-:W-:-:S13]  /*2db0*/  ISETP.NE.AND P0, PT, R72, 0x3, PT ;  /* 0x000000034800780c */ /* 0x000fda0003f05270 */
[----:B------:R-:W-:Y:S05]  /*2dc0*/  @!P0 BRA `(.L_x_54) ;  /* 0x0000000000048947 */ /* 0x000fea0003800000 */
[----:B------:R-:W-:Y:S01]  /*2dd0*/  BPT.TRAP 0x1 ;  /* 0x000000040000795c */ /* 0x000fe20000300000 */
.L_x_54:
[----:B------:R-:W-:Y:S01]  /*2de0*/  IMAD.U32 R4, RZ, RZ, UR48 ;  /* 0x00000030ff047e24 */ /* 0x000fe2000f8e00ff */
[----:B------:R-:W-:Y:S02]  /*2df0*/  SHF.L.U32 R3, R3, 0x1f, RZ ;  /* 0x0000001f03037819 */ /* 0x000fe400000006ff */
[----:B------:R-:W-:Y:S02]  /*2e00*/  CS2R R10, SRZ ;  /* 0x00000000000a7805 */ /* 0x000fe4000001ff00 */
[----:B------:R-:W-:-:S04]  /*2e10*/  LEA R4, R4, UR52, 0x3 ;  /* 0x0000003404047c11 */ /* 0x000fc8000f8e18ff */
[----:B------:R-:W1:Y:S02]  /*2e20*/  SYNCS.PHASECHK.TRANS64.TRYWAIT P0, [R4+URZ+0x80], R3 ;  /* 0x00008003040075a7 */ /* 0x000e64000800017f */
[----:B-1----:R-:W-:Y:S05]  /*2e30*/  @!P0 BRA `(.L_x_55) ;  /* 0x00000044001c8947 */ /* 0x002fea0003800000 */
.L_x_141:
[----:B------:R-:W-:Y:S02]  /*2e40*/  CS2R R8, SRZ ;  /* 0x0000000000087805 */ /* 0x000fe4000001ff00 */
[----:B------:R-:W-:Y:S02]  /*2e50*/  CS2R R6, SRZ ;  /* 0x0000000000067805 */ /* 0x000fe4000001ff00 */
[----:B-1----:R-:W-:Y:S01]  /*2e60*/  CS2R R4, SRZ ;  /* 0x0000000000047805 */ /* 0x002fe2000001ff00 */
[----:B------:R-:W-:Y:S06]  /*2e70*/  @P3 BRA `(.L_x_56) ;  /* 0x0000000000543947 */ /* 0x000fec0003800000 */
[C---:B------:R-:W-:Y:S01]  /*2e80*/  IMAD.SHL.U32 R3, R18.reuse, 0x10, RZ ;  /* 0x0000001012037824 */ /* 0x040fe200078e00ff */
[----:B------:R-:W-:Y:S01]  /*2e90*/  SHF.R.U32.HI R6, RZ, 0x1, R18 ;  /* 0x00000001ff067819 */ /* 0x000fe20000011612 */
[C---:B------:R-:W-:Y:S01]  /*2ea0*/  IMAD.SHL.U32 R4, R18.reuse, 0x20, RZ ;  /* 0x0000002012047824 */ /* 0x040fe200078e00ff */
[C---:B------:R-:W-:Y:S01]  /*2eb0*/  LOP3.LUT P0, RZ, R18.reuse, 0x4, RZ, 0xc0, !PT ;  /* 0x0000000412ff7812 */ /* 0x040fe2000780c0ff */
[----:B------:R-:W-:Y:S01]  /*2ec0*/  IMAD.SHL.U32 R8, R18, 0x4, RZ ;  /* 0x0000000412087824 */ /* 0x000fe200078e00ff */
[----:B------:R-:W-:Y:S01]  /*2ed0*/  LOP3.LUT R3, R3, 0xe00, RZ, 0xc0, !PT ;  /* 0x00000e0003037812 */ /* 0x000fe200078ec0ff */
[----:B------:R-:W-:Y:S05]  /*2ee0*/  WARPSYNC.ALL ;  /* 0x0000000000007948 */ /* 0x000fea0003800000 */
[----:B------:R-:W-:-:S02]  /*2ef0*/  LOP3.LUT R5, R4, 0xc0, RZ, 0xc0, !PT ;  /* 0x000000c004057812 */ /* 0x000fc400078ec0ff */
[----:B------:R-:W-:Y:S02]  /*2f00*/  LOP3.LUT R3, R3, 0x20, R4, 0xf8, !PT ;  /* 0x0000002003037812 */ /* 0x000fe400078ef804 */
[----:B------:R-:W-:Y:S02]  /*2f10*/  LOP3.LUT R5, R5, 0x8, R6, 0xf8, !PT ;  /* 0x0000000805057812 */ /* 0x000fe400078ef806 */
[----:B------:R-:W-:Y:S01]  /*2f20*/  LOP3.LUT R3, R3, 0x100, R4, 0xf8, !PT ;  /* 0x0000010003037812 */ /* 0x000fe200078ef804 */
[----:B------:R-:W-:Y:S01]  /*2f30*/  IMAD.U32 R4, RZ, RZ, UR48 ;  /* 0x00000030ff047e24 */ /* 0x000fe2000f8e00ff */
[----:B------:R-:W-:-:S04]  /*2f40*/  LOP3.LUT R8, R5, 0x18, R8, 0x78, !PT ;  /* 0x0000001805087812 */ /* 0x000fc800078e7808 */
[----:B------:R-:W-:-:S05]  /*2f50*/  LOP3.LUT R3, R3, R8, RZ, 0xfc, !PT ;  /* 0x0000000803037212 */ /* 0x000fca00078efcff */
[----:B------:R-:W-:-:S05]  /*2f60*/  IMAD R3, R4, 0x1000, R3 ;  /* 0x0000100004037824 */ /* 0x000fca00078e0203 */
[----:B------:R-:W-:-:S05]  /*2f70*/  LEA R3, R3, UR52, 0x1 ;  /* 0x0000003403037c11 */ /* 0x000fca000f8e08ff */
[C---:B------:R-:W-:Y:S02]  /*2f80*/  VIADD R4, R3.reuse, 0x200 ;  /* 0x0000020003047836 */ /* 0x040fe40000000000 */
[----:B------:R-:W-:Y:S02]  /*2f90*/  VIADD R8, R3, 0x220 ;  /* 0x0000022003087836 */ /* 0x000fe40000000000 */
[----:B------:R-:W-:Y:S02]  /*2fa0*/  @P0 VIADD R8, R4, 0xffffffe0 ;  /* 0xffffffe004080836 */ /* 0x000fe40000000000 */
[----:B------:R1:W2:Y:S04]  /*2fb0*/  LDSM.16.M88.4 R4, [R3+0x200] ;  /* 0x000200000304783b */ /* 0x0002a80000000200 */
[----:B------:R-:W3:Y:S02]  /*2fc0*/  LDSM.16.M88.4 R8, [R8] ;  /* 0x000000000808783b */ /* 0x000ee40000000200 */
.L_x_56:
[----:B------:R-:W-:-:S04]  /*2fd0*/  UIADD3 UR4, UR48, 0x1, URZ ;  /* 0x0000000130047890 */ /* 0x000fc8000fffe03f */
[----:B------:R-:W-:-:S04]  /*2fe0*/  UISETP.NE.AND UP0, UPT, UR4, 0x3, UPT ;  /* 0x000000030400788c */ /* 0x000fc8000bf05270 */
[----:B------:R-:W-:Y:S02]  /*2ff0*/  USEL UR5, URZ, 0x1, UP0 ;  /* 0x000000013f057887 */ /* 0x000fe40008000000 */
[----:B------:R-:W-:Y:S02]  /*3000*/  USEL UR4, UR4, URZ, UP0 ;  /* 0x0000003f04047287 */ /* 0x000fe40008000000 */
[----:B------:R-:W-:-:S04]  /*3010*/  ULOP3.LUT UR5, UR49, 0x1, UR5, 0x96, !UPT ;  /* 0x0000000131057892 */ /* 0x000fc8000f8e9605 */
[----:B------:R-:W-:Y:S02]  /*3020*/  IMAD.U32 R12, RZ, RZ, UR4 ;  /* 0x00000004ff0c7e24 */ /* 0x000fe4000f8e00ff */
[----:B-1----:R-:W-:-:S07]  /*3030*/  IMAD.U32 R3, RZ, RZ, UR5 ;  /* 0x00000005ff037e24 */ /* 0x002fce000f8e00ff */
.L_x_53:
[----:B------:R-:W-:Y:S05]  /*3040*/  BSYNC B0 ;  /* 0x0000000000007941 */ /* 0x000fea0003800000 */
.L_x_52:
[C---:B-----5:R-:W-:Y:S01]  /*3050*/  FFMA R14, R60.reuse, R25, R15 ;  /* 0x000000193c0e7223 */ /* 0x060fe2000000000f */
[--C-:B--2---:R-:W-:Y:S02]  /*3060*/  HADD2.F32 R25, -RZ, R5.reuse.H0_H0 ;  /* 0x20000005ff197230 */ /* 0x104fe40000004100 */
[C-C-:B------:R-:W-:Y:S01]  /*3070*/  FFMA R26, R60.reuse, R26, R13.reuse ;  /* 0x0000001a3c1a7223 */ /* 0x140fe2000000000d */
[----:B------:R-:W-:Y:S02]  /*3080*/  HADD2.F32 R67, -RZ, R5.H1_H1 ;  /* 0x30000005ff437230 */ /* 0x000fe40000004100 */
[----:B------:R-:W-:Y:S01]  /*3090*/  FFMA R20, R60, R27, R13 ;  /* 0x0000001b3c147223 */ /* 0x000fe2000000000d */
[----:B------:R-:W-:Y:S02]  /*30a0*/  HADD2.F32 R23, -RZ, R4.H1_H1 ;  /* 0x30000004ff177230 */ /* 0x000fe40000004100 */
[----:B------:R-:W-:Y:S01]  /*30b0*/  FFMA R26, R25, R65, R26 ;  /* 0x00000041191a7223 */ /* 0x000fe2000000001a */
[----:B------:R-:W-:-:S02]  /*30c0*/  HADD2.F32 R25, -RZ, R7.H0_H0 ;  /* 0x20000007ff197230 */ /* 0x000fc40000004100 */
[-C--:B------:R-:W-:Y:S01]  /*30d0*/  FFMA R67, R67, R65.reuse, R20 ;  /* 0x0000004143437223 */ /* 0x080fe20000000014 */
[C-C-:B------:R-:W-:Y:S01]  /*30e0*/  FFMA R30, R60.reuse, R30, R13.reuse ;  /* 0x0000001e3c1e7223 */ /* 0x140fe2000000000d */
[----:B------:R-:W-:Y:S02]  /*30f0*/  HADD2.F32 R27, -RZ, R7.H1_H1 ;  /* 0x30000007ff1b7230 */ /* 0x000fe40000004100 */
[----:B------:R-:W-:Y:S01]  /*3100*/  FFMA R69, R23, R65, R14 ;  /* 0x0000004117457223 */ /* 0x000fe2000000000e */
[C---:B------:R-:W-:Y:S01]  /*3110*/  FFMA R20, R60.reuse, R31, R13 ;  /* 0x0000001f3c147223 */ /* 0x040fe2000000000d */
[----:B------:R-:W-:Y:S02]  /*3120*/  HADD2.F32 R23, -RZ, R6.H1_H1 ;  /* 0x30000006ff177230 */ /* 0x000fe40000004100 */
[----:B------:R-:W-:Y:S01]  /*3130*/  FFMA R14, R60, R29, R15 ;  /* 0x0000001d3c0e7223 */ /* 0x000fe2000000000f */
[-C--:B------:R-:W-:Y:S01]  /*3140*/  FFMA R30, R25, R65.reuse, R30 ;  /* 0x00000041191e7223 */ /* 0x080fe2000000001e */
[----:B------:R-:W-:Y:S01]  /*3150*/  FFMA R31, R27, R65, R20 ;  /* 0x000000411b1f7223 */ /* 0x000fe20000000014 */
[----:B---3--:R-:W-:-:S02]  /*3160*/  HADD2.F32 R25, -RZ, R9.H0_H0 ;  /* 0x20000009ff197230 */ /* 0x008fc40000004100 */
[C-C-:B------:R-:W-:Y:S01]  /*3170*/  FFMA R34, R60.reuse, R34, R13.reuse ;  /* 0x000000223c227223 */ /* 0x140fe2000000000d */
[----:B------:R-:W-:Y:S02]  /*3180*/  HADD2.F32 R27, -RZ, R9.H1_H1 ;  /* 0x30000009ff1b7230 */ /* 0x000fe40000004100 */
[----:B------:R-:W-:Y:S01]  /*3190*/  FFMA R29, R23, R65, R14 ;  /* 0x00000041171d7223 */ /* 0x000fe2000000000e */
[C---:B------:R-:W-:Y:S01]  /*31a0*/  FFMA R20, R60.reuse, R35, R13 ;  /* 0x000000233c147223 */ /* 0x040fe2000000000d */
[----:B------:R-:W-:Y:S02]  /*31b0*/  HADD2.F32 R21, -RZ, R4.H0_H0 ;  /* 0x20000004ff157230 */ /* 0x000fe40000004100 */
[C-C-:B------:R-:W-:Y:S01]  /*31c0*/  FFMA R24, R60.reuse, R24, R15.reuse ;  /* 0x000000183c187223 */ /* 0x140fe2000000000f */
[----:B------:R-:W-:Y:S02]  /*31d0*/  HADD2.F32 R23, -RZ, R8.H1_H1 ;  /* 0x30000008ff177230 */ /* 0x000fe40000004100 */
[----:B------:R-:W-:Y:S01]  /*31e0*/  FFMA R14, R60, R33, R15 ;  /* 0x000000213c0e7223 */ /* 0x000fe2000000000f */
[----:B------:R-:W-:Y:S01]  /*31f0*/  FFMA R25, R25, R65, R34 ;  /* 0x0000004119197223 */ /* 0x000fe20000000022 */
[----:B------:R-:W-:-:S02]  /*3200*/  IMAD.SHL.U32 R35, R18, 0x20, RZ ;  /* 0x0000002012237824 */ /* 0x000fc400078e00ff */
[-C--:B------:R-:W-:Y:S01]  /*3210*/  FFMA R34, R27, R65.reuse, R20 ;  /* 0x000000411b227223 */ /* 0x080fe20000000014 */
[----:B------:R-:W-:Y:S02]  /*3220*/  IMAD.SHL.U32 R20, R18, 0x10, RZ ;  /* 0x0000001012147824 */ /* 0x000fe400078e00ff */
[-C--:B------:R-:W-:Y:S01]  /*3230*/  FFMA R24, R21, R65.reuse, R24 ;  /* 0x0000004115187223 */ /* 0x080fe20000000018 */
[----:B------:R-:W-:Y:S01]  /*3240*/  FFMA R33, R23, R65, R14 ;  /* 0x0000004117217223 */ /* 0x000fe2000000000e */
[----:B------:R-:W-:Y:S02]  /*3250*/  HADD2.F32 R21, -RZ, R6.H0_H0 ;  /* 0x20000006ff157230 */ /* 0x000fe40000004100 */
[C-C-:B------:R-:W-:Y:S01]  /*3260*/  FFMA R14, R60.reuse, R37, R15.reuse ;  /* 0x000000253c0e7223 */ /* 0x140fe2000000000f */
[----:B------:R-:W-:Y:S01]  /*3270*/  FFMA R28, R60, R28, R15 ;  /* 0x0000001c3c1c7223 */ /* 0x000fe2000000000f */
[----:B------:R-:W-:Y:S01]  /*3280*/  SHF.R.U32.HI R64, RZ, 0x1, R18 ;  /* 0x00000001ff407819 */ /* 0x000fe20000011612 */
[----:B------:R-:W-:Y:S01]  /*3290*/  HADD2.F32 R23, -RZ, R10.H1_H1 ;  /* 0x3000000aff177230 */ /* 0x000fe20000004100 */
[----:B------:R-:W-:Y:S01]  /*32a0*/  LOP3.LUT R37, R35, 0xc0, RZ, 0xc0, !PT ;  /* 0x000000c023257812 */ /* 0x000fe200078ec0ff */
[----:B------:R-:W-:Y:S01]  /*32b0*/  FFMA R28, R21, R65, R28 ;  /* 0x00000041151c7223 */ /* 0x000fe2000000001c */
[----:B------:R-:W-:Y:S01]  /*32c0*/  LOP3.LUT R20, R20, 0xe00, RZ, 0xc0, !PT ;  /* 0x00000e0014147812 */ /* 0x000fe200078ec0ff */
[----:B------:R-:W-:Y:S01]  /*32d0*/  HADD2.F32 R21, -RZ, R8.H0_H0 ;  /* 0x20000008ff157230 */ /* 0x000fe20000004100 */
[----:B------:R-:W-:Y:S01]  /*32e0*/  LOP3.LUT R37, R37, 0x8, R64, 0xf8, !PT ;  /* 0x0000000825257812 */ /* 0x000fe200078ef840 */
[----:B------:R-:W-:-:S02]  /*32f0*/  IMAD.SHL.U32 R64, R18, 0x4, RZ ;  /* 0x0000000412407824 */ /* 0x000fc400078e00ff */
[----:B------:R-:W-:Y:S01]  /*3300*/  FFMA R32, R60, R32, R15 ;  /* 0x000000203c207223 */ /* 0x000fe2000000000f */
[--C-:B------:R-:W-:Y:S01]  /*3310*/  LOP3.LUT R20, R20, 0x20, R35.reuse, 0xf8, !PT ;  /* 0x0000002014147812 */ /* 0x100fe200078ef823 */
[-C--:B------:R-:W-:Y:S01]  /*3320*/  FFMA R27, R23, R65.reuse, R14 ;  /* 0x00000041171b7223 */ /* 0x080fe2000000000e */
[----:B------:R-:W-:Y:S01]  /*3330*/  LOP3.LUT R14, R18, 0xff, RZ, 0xc0, !PT ;  /* 0x000000ff120e7812 */ /* 0x000fe200078ec0ff */
[----:B------:R-:W-:Y:S01]  /*3340*/  FFMA R32, R21, R65, R32 ;  /* 0x0000004115207223 */ /* 0x000fe20000000020 */
[----:B------:R-:W-:Y:S01]  /*3350*/  LOP3.LUT R35, R20, 0x100, R35, 0xf8, !PT ;  /* 0x0000010014237812 */ /* 0x000fe200078ef823 */
[----:B------:R-:W-:Y:S01]  /*3360*/  HADD2.F32 R21, -RZ, R10.H0_H0 ;  /* 0x2000000aff157230 */ /* 0x000fe20000004100 */
[----:B------:R-:W-:Y:S01]  /*3370*/  LOP3.LUT R64, R37, 0x18, R64, 0x78, !PT ;  /* 0x0000001825407812 */ /* 0x000fe200078e7840 */
[C---:B------:R-:W-:Y:S01]  /*3380*/  FFMA R36, R60.reuse, R36, R15 ;  /* 0x000000243c247223 */ /* 0x040fe2000000000f */
[----:B------:R-:W-:Y:S02]  /*3390*/  HADD2.F32 R23, -RZ, R11.H1_H1 ;  /* 0x3000000bff177230 */ /* 0x000fe40000004100 */
[----:B------:R-:W-:Y:S01]  /*33a0*/  FFMA R20, R60, R39, R13 ;  /* 0x000000273c147223 */ /* 0x000fe2000000000d */
[----:B------:R-:W-:Y:S01]  /*33b0*/  VIADD R14, R14, 0x1f ;  /* 0x0000001f0e0e7836 */ /* 0x000fe20000000000 */
[----:B------:R-:W-:Y:S01]  /*33c0*/  LOP3.LUT R39, R35, R64, RZ, 0xfc, !PT ;  /* 0x0000004023277212 */ /* 0x000fe200078efcff */
[----:B------:R-:W-:Y:S01]  /*33d0*/  FFMA R36, R21, R65, R36 ;  /* 0x0000004115247223 */ /* 0x000fe20000000024 */
[----:B------:R-:W-:Y:S01]  /*33e0*/  F2FP.RELU.F16.F32.PACK_AB R68, R69, R24 ;  /* 0x000000184544723e */ /* 0x000fe200000008ff */
[----:B------:R-:W-:-:S02]  /*33f0*/  IMAD.U32 R24, RZ, RZ, UR48 ;  /* 0x00000030ff187e24 */ /* 0x000fc4000f8e00ff */
[----:B------:R-:W-:Y:S01]  /*3400*/  FFMA R38, R60, R38, R13 ;  /* 0x000000263c267223 */ /* 0x000fe2000000000d */
[----:B------:R-:W-:Y:S02]  /*3410*/  HADD2.F32 R21, -RZ, R11.H0_H0 ;  /* 0x2000000bff157230 */ /* 0x000fe40000004100 */
[-C--:B------:R-:W-:Y:S01]  /*3420*/  FFMA R20, R23, R65.reuse, R20 ;  /* 0x0000004117147223 */ /* 0x080fe20000000014 */
[----:B------:R-:W-:Y:S01]  /*3430*/  ISETP.GT.U32.AND P0, PT, R14, 0x3e, PT ;  /* 0x0000003e0e00780c */ /* 0x000fe20003f04070 */
[----:B------:R-:W-:Y:S01]  /*3440*/  IMAD.MOV.U32 R14, RZ, RZ, 0x20 ;  /* 0x00000020ff0e7424 */ /* 0x000fe200078e00ff */
[----:B------:R-:W-:Y:S01]  /*3450*/  LOP3.LUT P2, RZ, R18, 0x4, RZ, 0xc0, !PT ;  /* 0x0000000412ff7812 */ /* 0x000fe2000784c0ff */
[----:B------:R-:W-:Y:S02]  /*3460*/  IMAD R23, R24, 0x1000, R39 ;  /* 0x0000100018177824 */ /* 0x000fe400078e0227 */
[----:B------:R-:W-:Y:S01]  /*3470*/  FFMA R21, R21, R65, R38 ;  /* 0x0000004115157223 */ /* 0x000fe20000000026 */
[----:B------:R-:W-:Y:S01]  /*3480*/  F2FP.RELU.F16.F32.PACK_AB R69, R67, R26 ;  /* 0x0000001a4345723e */ /* 0x000fe200000008ff */
[----:B------:R-:W-:Y:S05]  /*3490*/  WARPSYNC.ALL ;  /* 0x0000000000007948 */ /* 0x000fea0003800000 */
[----:B------:R-:W-:Y:S01]  /*34a0*/  SEL R14, R14, 0xffffffe0, !P2 ;  /* 0xffffffe00e0e7807 */ /* 0x000fe20005000000 */
[----:B------:R-:W-:Y:S01]  /*34b0*/  BSSY B0, `(.L_x_57) ;  /* 0x0000019000007945 */ /* 0x000fe20003800000 */
[----:B------:R-:W-:-:S02]  /*34c0*/  LEA R23, R23, UR52, 0x1 ;  /* 0x0000003417177c11 */ /* 0x000fc4000f8e08ff */
[----:B------:R-:W-:Y:S02]  /*34d0*/  F2FP.RELU.F16.F32.PACK_AB R26, R27, R36 ;  /* 0x000000241b1a723e */ /* 0x000fe400000008ff */
[----:B------:R-:W-:Y:S02]  /*34e0*/  F2FP.RELU.F16.F32.PACK_AB R70, R29, R28 ;  /* 0x0000001c1d46723e */ /* 0x000fe400000008ff */
[----:B------:R-:W-:Y:S02]  /*34f0*/  F2FP.RELU.F16.F32.PACK_AB R71, R31, R30 ;  /* 0x0000001e1f47723e */ /* 0x000fe400000008ff */
[----:B------:R-:W-:Y:S02]  /*3500*/  F2FP.RELU.F16.F32.PACK_AB R27, R20, R21 ;  /* 0x00000015141b723e */ /* 0x000fe400000008ff */
[----:B------:R-:W-:Y:S01]  /*3510*/  F2FP.RELU.F16.F32.PACK_AB R24, R33, R32 ;  /* 0x000000202118723e */ /* 0x000fe200000008ff */
[----:B------:R1:W-:Y:S01]  /*3520*/  STSM.16.M88.4 [R23+0x200], R68 ;  /* 0x0002004417007844 */ /* 0x0003e20000000200 */
[----:B------:R-:W-:-:S02]  /*3530*/  F2FP.RELU.F16.F32.PACK_AB R25, R34, R25 ;  /* 0x000000192219723e */ /* 0x000fc400000008ff */
[----:B------:R-:W-:-:S05]  /*3540*/  IADD3 R20, R14, 0x200, R23 ;  /* 0x000002000e147810 */ /* 0x000fca0007ffe017 */
[----:B------:R1:W-:Y:S01]  /*3550*/  STSM.16.M88.4 [R20], R24 ;  /* 0x0000001814007844 */ /* 0x0003e20000000200 */
[----:B------:R-:W-:Y:S01]  /*3560*/  @!PT LDS RZ, [RZ] ;  /* 0x00000000fffff984 */ /* 0x000fe20000000800 */
[----:B------:R-:W-:Y:S01]  /*3570*/  @!PT LDS RZ, [RZ] ;  /* 0x00000000fffff984 */ /* 0x000fe20000000800 */
[----:B------:R-:W-:Y:S01]  /*3580*/  @!PT LDS RZ, [RZ] ;  /* 0x00000000fffff984 */ /* 0x000fe20000000800 */
[----:B------:R-:W-:Y:S01]  /*3590*/  @!PT LDS RZ, [RZ] ;  /* 0x00000000fffff984 */ /* 0x000fe20000000800 */
[----:B------:R2:W-:Y:S06]  /*35a0*/  MEMBAR.ALL.CTA ;  /* 0x0000000000007992 */ /* 0x0005ec0000008000 */
[----:B--2---:R-:W2:Y:S02]  /*35b0*/  FENCE.VIEW.ASYNC.S ;  /* 0x00000000000073c6 */ /* 0x004ea40000000000 */
[----:B--2---:R-:W-:Y:S06]  /*35c0*/  BAR.SYNC.DEFER_BLOCKING 0x1, 0x100 ;  /* 0x0044000000007b1d */ /* 0x004fec0000010000 */
[----:B------:R-:W-:Y:S05]  /*35d0*/  @P0 BRA `(.L_x_58) ;  /* 0x0000000000180947 */ /* 0x000fea0003800000 */
[----:B------:R-:W-:Y:S02]  /*35e0*/  ULEA UR44, UR48, UR52, 0xd ;  /* 0x00000034302c7291 */ /* 0x000fe4000f8e683f */
[----:B------:R-:W-:Y:S02]  /*35f0*/  UIADD3 UR4, UP0, UR56, 0x4f0, URZ ;  /* 0x000004f038047890 */ /* 0x000fe4000ff1e03f */
[----:B------:R-:W-:Y:S02]  /*3600*/  UIADD3 UR44, UR44, 0x200, URZ ;  /* 0x000002002c2c7890 */ /* 0x000fe4000fffe03f */
[----:B------:R-:W-:-:S09]  /*3610*/  UIADD3.X UR5, URZ, UR57, URZ, UP0, !UPT ;  /* 0x000000393f057290 */ /* 0x000fd200087fe43f */
[----:B------:R2:W-:Y:S02]  /*3620*/  UTMASTG.3D [UR44], [UR4] ;  /* 0x0000002c040073b5 */ /* 0x0005e40008010000 */
[----:B--2---:R0:W-:Y:S02]  /*3630*/  UTMACMDFLUSH ;  /* 0x00000000000079b7 */ /* 0x0041e40000000000 */
.L_x_58:
[----:B------:R-:W-:Y:S05]  /*3640*/  BSYNC B0 ;  /* 0x0000000000007941 */ /* 0x000fea0003800000 */
.L_x_57:
[----:B------:R-:W-:Y:S01]  /*3650*/  UIADD3 UR4, UR48, 0x1, URZ ;  /* 0x0000000130047890 */ /* 0x000fe2000fffe03f */
[----:B------:R-:W-:Y:S01]  /*3660*/  BSSY B0, `(.L_x_59) ;  /* 0x0000008000007945 */ /* 0x000fe20003800000 */
[----:B------:R-:W-:Y:S02]  /*3670*/  UIADD3 UR8, UR50, UR43, URZ ;  /* 0x0000002b32087290 */ /* 0x000fe4000fffe03f */
[----:B------:R-:W-:-:S04]  /*3680*/  UISETP.NE.AND UP0, UPT, UR4, 0x3, UPT ;  /* 0x000000030400788c */ /* 0x000fc8000bf05270 */
[----:B------:R-:W-:Y:S02]  /*3690*/  USEL UR5, URZ, 0x1, UP0 ;  /* 0x000000013f057887 */ /* 0x000fe40008000000 */
[----:B------:R-:W-:Y:S02]  /*36a0*/  USEL UR9, UR4, URZ, UP0 ;  /* 0x0000003f04097287 */ /* 0x000fe40008000000 */
[----:B------:R-:W-:Y:S01]  /*36b0*/  ULOP3.LUT UR10, UR49, UR5, URZ, 0x3c, !UPT ;  /* 0x00000005310a7292 */ /* 0x000fe2000f8e3c3f */
[----:B------:R-:W-:Y:S11]  /*36c0*/  @P0 BRA `(.L_x_60) ;  /* 0x0000000000040947 */ /* 0x000ff60003800000 */
[----:B------:R-:W-:-:S04]  /*36d0*/  DEPBAR.LE SB0, 0x1 ;  /* 0x000080400000791a */ /* 0x000fc80000000000 */
.L_x_60:
[----:B------:R-:W-:Y:S05]  /*36e0*/  BSYNC B0 ;  /* 0x0000000000007941 */ /* 0x000fea0003800000 */
.L_x_59:
[----:B------:R-:W-:Y:S01]  /*36f0*/  USHF.R.U32.HI UR4, URZ, 0x3, UR8 ;  /* 0x000000033f047899 */ /* 0x000fe20008011608 */
[----:B------:R-:W-:Y:S01]  /*3700*/  BAR.SYNC.DEFER_BLOCKING 0x1, 0x100 ;  /* 0x0044000000007b1d */ /* 0x000fe20000010000 */
[----:B------:R-:W-:Y:S01]  /*3710*/  UISETP.GT.U32.AND UP0, UPT, UR8, 0x7, UPT ;  /* 0x000000070800788c */ /* 0x000fe2000bf04070 */
[----:B------:R-:W-:Y:S01]  /*3720*/  ISETP.NE.AND P4, PT, RZ, UR39, PT ;  /* 0x00000027ff007c0c */ /* 0x000fe2000bf85270 */
[----:B------:R-:W-:Y:S02]  /*3730*/  ULOP3.LUT UR4, UR4, 0x1, URZ, 0xc0, !UPT ;  /* 0x0000000104047892 */ /* 0x000fe4000f8ec03f */
[----:B------:R-:W-:Y:S02]  /*3740*/  UISETP.LT.U32.AND UP1, UPT, UR50, 0x8, UP0 ;  /* 0x000000083200788c */ /* 0x000fe40008721070 */
[----:B------:R-:W-:Y:S02]  /*3750*/  UISETP.NE.U32.AND UP2, UPT, UR4, 0x1, UPT ;  /* 0x000000010400788c */ /* 0x000fe4000bf45070 */
[----:B------:R-:W-:-:S02]  /*3760*/  USEL UR5, URZ, 0x1, !UP1 ;  /* 0x000000013f057887 */ /* 0x000fc4000c800000 */
[----:B------:R-:W-:-:S04]  /*3770*/  UISETP.GT.U32.AND UP0, UPT, UR50, 0x7, !UP2 ;  /* 0x000000073200788c */ /* 0x000fc8000d704070 */
[----:B------:R-:W-:-:S04]  /*3780*/  USEL UR4, URZ, 0x1, !UP0 ;  /* 0x000000013f047887 */ /* 0x000fc8000c000000 */
[----:B------:R-:W-:Y:S01]  /*3790*/  ULOP3.LUT UR40, UR4, UR40, UR5, 0x96, !UPT ;  /* 0x0000002804287292 */ /* 0x000fe2000f8e9605 */
[----:B------:R-:W-:Y:S11]  /*37a0*/  @!P4 BRA `(.L_x_61) ;  /* 0x000000000034c947 */ /* 0x000ff60003800000 */
[----:B------:R-:W-:Y:S04]  /*37b0*/  BSSY B0, `(.L_x_62) ;  /* 0x0000009000007945 */ /* 0x000fe80003800000 */
[----:B------:R-:W-:Y:S05]  /*37c0*/  @P1 BRA `(.L_x_63) ;  /* 0x00000000001c1947 */ /* 0x000fea0003800000 */
[----:B------:R-:W-:-:S13]  /*37d0*/  ISETP.NE.AND P4, PT, R72, 0x3, PT ;  /* 0x000000034800780c */ /* 0x000fda0003f85270 */
[----:B------:R-:W-:Y:S05]  /*37e0*/  @!P4 BRA `(.L_x_64) ;  /* 0x000000000004c947 */ /* 0x000fea0003800000 */
[----:B------:R-:W-:Y:S01]  /*37f0*/  BPT.TRAP 0x1 ;  /* 0x000000040000795c */ /* 0x000fe20000300000 */
.L_x_64:
[----:B------:R-:W-:-:S04]  /*3800*/  ULEA UR4, UR38, UR52, 0x3 ;  /* 0x0000003426047291 */ /* 0x000fc8000f8e183f */
[----:B------:R-:W-:-:S04]  /*3810*/  UIADD3 UR4, UR4, 0x98, URZ ;  /* 0x0000009804047890 */ /* 0x000fc8000fffe03f */
[----:B------:R-:W-:-:S09]  /*3820*/  UPRMT UR4, UR51, 0x654, UR4 ;  /* 0x0000065433047896 */ /* 0x000fd20008000004 */
[----:B------:R-:W-:Y:S03]  /*3830*/  SYNCS.ARRIVE.TRANS64.RED.A1T0 RZ, [UR4], RZ ;  /* 0x000000ffffff79a7 */ /* 0x000fe60008100404 */
.L_x_63:
[----:B------:R-:W-:Y:S05]  /*3840*/  BSYNC B0 ;  /* 0x0000000000007941 */ /* 0x000fea0003800000 */
.L_x_62:
[----:B------:R-:W-:-:S04]  /*3850*/  UIADD3 UR38, UR38, 0x1, URZ ;  /* 0x0000000126267890 */ /* 0x000fc8000fffe03f */
[----:B------:R-:W-:-:S04]  /*3860*/  UISETP.NE.AND UP0, UPT, UR38, 0x3, UPT ;  /* 0x000000032600788c */ /* 0x000fc8000bf05270 */
[----:B------:R-:W-:-:S12]  /*3870*/  USEL UR38, UR38, URZ, UP0 ;  /* 0x0000003f26267287 */ /* 0x000fd80008000000 */
.L_x_61:
[----:B------:R-:W-:Y:S04]  /*3880*/  BSSY B0, `(.L_x_65) ;  /* 0x0000015000007945 */ /* 0x000fe80003800000 */
[----:B------:R-:W-:Y:S05]  /*3890*/  @P1 BRA `(.L_x_66) ;  /* 0x00000000004c1947 */ /* 0x000fea0003800000 */
[----:B------:R-:W-:-:S13]  /*38a0*/  ISETP.NE.AND P4, PT, R72, 0x3, PT ;  /* 0x000000034800780c */ /* 0x000fda0003f85270 */
[----:B------:R-:W-:Y:S05]  /*38b0*/  @!P4 BRA `(.L_x_67) ;  /* 0x000000000004c947 */ /* 0x000fea0003800000 */
[----:B------:R-:W-:Y:S01]  /*38c0*/  BPT.TRAP 0x1 ;  /* 0x000000040000795c */ /* 0x000fe20000300000 */
.L_x_67:
[----:B------:R-:W-:Y:S01]  /*38d0*/  SHF.L.U32 R21, R3, 0x1f, RZ ;  /* 0x0000001f03157819 */ /* 0x000fe200000006ff */
[----:B------:R-:W-:Y:S01]  /*38e0*/  BSSY B1, `(.L_x_68) ;  /* 0x000000b000017945 */ /* 0x000fe20003800000 */
[C---:B-1----:R-:W-:Y:S01]  /*38f0*/  LEA R24, R12.reuse, UR52, 0x3 ;  /* 0x000000340c187c11 */ /* 0x042fe2000f8e18ff */
[----:B------:R-:W-:Y:S01]  /*3900*/  @!P3 IMAD R12, R12, 0x1000, R39 ;  /* 0x000010000c0cb824 */ /* 0x000fe200078e0227 */
[----:B------:R-:W-:Y:S02]  /*3910*/  PLOP3.LUT P5, PT, PT, PT, PT, 0x8, 0x0 ;  /* 0x000000000000781c */ /* 0x000fe40003fae170 */
[----:B------:R-:W1:Y:S01]  /*3920*/  SYNCS.PHASECHK.TRANS64.TRYWAIT P4, [R24+URZ+0x80], R21 ;  /* 0x00008015180075a7 */ /* 0x000e62000808017f */
[----:B------:R-:W-:Y:S02]  /*3930*/  @!P3 PLOP3.LUT P5, PT, P2, PT, PT, 0x80, 0x0 ;  /* 0x000000000000b81c */ /* 0x000fe400017af070 */
[----:B------:R-:W-:-:S05]  /*3940*/  @!P3 LEA R12, R12, UR52, 0x1 ;  /* 0x000000340c0cbc11 */ /* 0x000fca000f8e08ff */
[C---:B------:R-:W-:Y:S02]  /*3950*/  @!P3 VIADD R3, R12.reuse, 0x200 ;  /* 0x000002000c03b836 */ /* 0x040fe40000000000 */
[----:B------:R-:W-:-:S04]  /*3960*/  @!P3 VIADD R20, R12, 0x220 ;  /* 0x000002200c14b836 */ /* 0x000fc80000000000 */
[----:B------:R-:W-:Y:S01]  /*3970*/  @P5 VIADD R20, R3, 0xffffffe0 ;  /* 0xffffffe003145836 */ /* 0x000fe20000000000 */
[----:B-1----:R-:W-:Y:S06]  /*3980*/  @!P4 BRA `(.L_x_69) ;  /* 0x00000038005cc947 */ /* 0x002fec0003800000 */
.L_x_142:
[----:B------:R-:W-:Y:S05]  /*3990*/  BSYNC B1 ;  /* 0x0000000000017941 */ /* 0x000fea0003800000 */
.L_x_68:
[----:B------:R-:W-:Y:S05]  /*39a0*/  @!P3 WARPSYNC.ALL ;  /* 0x000000000000b948 */ /* 0x000fea0003800000 */
[----:B------:R2:W3:Y:S04]  /*39b0*/  @!P3 LDSM.16.M88.4 R4, [R12+0x200] ;  /* 0x000200000c04b83b */ /* 0x0004e80000000200 */
[----:B------:R2:W4:Y:S02]  /*39c0*/  @!P3 LDSM.16.M88.4 R8, [R20] ;  /* 0x000000001408b83b */ /* 0x0005240000000200 */
.L_x_66:
[----:B------:R-:W-:Y:S05]  /*39d0*/  BSYNC B0 ;  /* 0x0000000000007941 */ /* 0x000fea0003800000 */
.L_x_65:
[C-C-:B------:R-:W-:Y:S01]  /*39e0*/  FFMA R42, R60.reuse, R42, R13.reuse ;  /* 0x0000002a3c2a7223 */ /* 0x140fe2000000000d */
[C-C-:B-12---:R-:W-:Y:S01]  /*39f0*/  FFMA R20, R60.reuse, R43, R13.reuse ;  /* 0x0000002b3c147223 */ /* 0x146fe2000000000d */
[C-C-:B------:R-:W-:Y:S01]  /*3a00*/  FFMA R46, R60.reuse, R46, R13.reuse ;  /* 0x0000002e3c2e7223 */ /* 0x140fe2000000000d */
[C-C-:B------:R-:W-:Y:S01]  /*3a10*/  FFMA R26, R60.reuse, R47, R13.reuse ;  /* 0x0000002f3c1a7223 */ /* 0x140fe2000000000d */
[C-C-:B------:R-:W-:Y:S01]  /*3a20*/  FFMA R50, R60.reuse, R50, R13.reuse ;  /* 0x000000323c327223 */ /* 0x140fe2000000000d */
[C-C-:B------:R-:W-:Y:S01]  /*3a30*/  FFMA R30, R60.reuse, R51, R13.reuse ;  /* 0x000000333c1e7223 */ /* 0x140fe2000000000d */
[C-C-:B------:R-:W-:Y:S01]  /*3a40*/  FFMA R54, R60.reuse, R54, R13.reuse ;  /* 0x000000363c367223 */ /* 0x140fe2000000000d */
[C---:B------:R-:W-:Y:S01]  /*3a50*/  FFMA R34, R60.reuse, R55, R13 ;  /* 0x000000373c227223 */ /* 0x040fe2000000000d */
[--C-:B---3--:R-:W-:Y:S02]  /*3a60*/  HADD2.F32 R3, -RZ, R4.reuse.H0_H0 ;  /* 0x20000004ff037230 */ /* 0x108fe40000004100 */
[----:B------:R-:W-:Y:S01]  /*3a70*/  FFMA R40, R60, R40, R15 ;  /* 0x000000283c287223 */ /* 0x000fe2000000000f */
[----:B------:R-:W-:-:S02]  /*3a80*/  HADD2.F32 R13, -RZ, R4.H1_H1 ;  /* 0x30000004ff0d7230 */ /* 0x000fc40000004100 */
[C-C-:B------:R-:W-:Y:S01]  /*3a90*/  FFMA R12, R60.reuse, R41, R15.reuse ;  /* 0x000000293c0c7223 */ /* 0x140fe2000000000f */
[--C-:B----4-:R-:W-:Y:S02]  /*3aa0*/  HADD2.F32 R27, -RZ, R8.reuse.H0_H0 ;  /* 0x20000008ff1b7230 */ /* 0x110fe40000004100 */
[C-C-:B------:R-:W-:Y:S01]  /*3ab0*/  FFMA R44, R60.reuse, R44, R15.reuse ;  /* 0x0000002c3c2c7223 */ /* 0x140fe2000000000f */
[----:B------:R-:W-:Y:S02]  /*3ac0*/  HADD2.F32 R29, -RZ, R8.H1_H1 ;  /* 0x30000008ff1d7230 */ /* 0x000fe40000004100 */
[C-C-:B------:R-:W-:Y:S01]  /*3ad0*/  FFMA R24, R60.reuse, R45, R15.reuse ;  /* 0x0000002d3c187223 */ /* 0x140fe2000000000f */
[C-C-:B------:R-:W-:Y:S01]  /*3ae0*/  FFMA R48, R60.reuse, R48, R15.reuse ;  /* 0x000000303c307223 */ /* 0x140fe2000000000f */
[C-C-:B------:R-:W-:Y:S01]  /*3af0*/  FFMA R28, R60.reuse, R49, R15.reuse ;  /* 0x000000313c1c7223 */ /* 0x140fe2000000000f */
[C-C-:B------:R-:W-:Y:S01]  /*3b00*/  FFMA R52, R60.reuse, R52, R15.reuse ;  /* 0x000000343c347223 */ /* 0x140fe2000000000f */
[----:B------:R-:W-:Y:S01]  /*3b10*/  FFMA R32, R60, R53, R15 ;  /* 0x000000353c207223 */ /* 0x000fe2000000000f */
[----:B------:R-:W-:-:S02]  /*3b20*/  IMAD.U32 R8, RZ, RZ, UR9 ;  /* 0x00000009ff087e24 */ /* 0x000fc4000f8e00ff */
[-C--:B------:R-:W-:Y:S01]  /*3b30*/  FFMA R3, R3, R65.reuse, R40 ;  /* 0x0000004103037223 */ /* 0x080fe20000000028 */
[----:B------:R-:W-:Y:S02]  /*3b40*/  HADD2.F32 R15, -RZ, R5.H0_H0 ;  /* 0x20000005ff0f7230 */ /* 0x000fe40000004100 */
[-C--:B------:R-:W-:Y:S01]  /*3b50*/  FFMA R12, R13, R65.reuse, R12 ;  /* 0x000000410d0c7223 */ /* 0x080fe2000000000c */
[----:B------:R-:W-:Y:S02]  /*3b60*/  HADD2.F32 R25, -RZ, R7.H0_H0 ;  /* 0x20000007ff197230 */ /* 0x000fe40000004100 */
[-C--:B------:R-:W-:Y:S01]  /*3b70*/  FFMA R27, R27, R65.reuse, R48 ;  /* 0x000000411b1b7223 */ /* 0x080fe20000000030 */
[----:B------:R-:W-:Y:S02]  /*3b80*/  HADD2.F32 R31, -RZ, R9.H0_H0 ;  /* 0x20000009ff1f7230 */ /* 0x000fe40000004100 */
[----:B------:R-:W-:Y:S01]  /*3b90*/  FFMA R15, R15, R65, R42 ;  /* 0x000000410f0f7223 */ /* 0x000fe2000000002a */
[----:B------:R-:W-:-:S02]  /*3ba0*/  HADD2.F32 R5, -RZ, R5.H1_H1 ;  /* 0x30000005ff057230 */ /* 0x000fc40000004100 */
[-C--:B------:R-:W-:Y:S01]  /*3bb0*/  FFMA R25, R25, R65.reuse, R46 ;  /* 0x0000004119197223 */ /* 0x080fe2000000002e */
[--C-:B------:R-:W-:Y:S02]  /*3bc0*/  HADD2.F32 R21, -RZ, R6.reuse.H0_H0 ;  /* 0x20000006ff157230 */ /* 0x100fe40000004100 */
[-C--:B------:R-:W-:Y:S01]  /*3bd0*/  FFMA R31, R31, R65.reuse, R50 ;  /* 0x000000411f1f7223 */ /* 0x080fe20000000032 */
[----:B------:R-:W-:Y:S02]  /*3be0*/  HADD2.F32 R23, -RZ, R6.H1_H1 ;  /* 0x30000006ff177230 */ /* 0x000fe40000004100 */
[-C--:B------:R-:W-:Y:S01]  /*3bf0*/  FFMA R20, R5, R65.reuse, R20 ;  /* 0x0000004105147223 */ /* 0x080fe20000000014 */
[----:B------:R-:W-:Y:S02]  /*3c00*/  HADD2.F32 R7, -RZ, R7.H1_H1 ;  /* 0x30000007ff077230 */ /* 0x000fe40000004100 */
[----:B------:R-:W-:Y:S01]  /*3c10*/  FFMA R21, R21, R65, R44 ;  /* 0x0000004115157223 */ /* 0x000fe2000000002c */
[----:B------:R-:W-:-:S02]  /*3c20*/  HADD2.F32 R9, -RZ, R9.H1_H1 ;  /* 0x30000009ff097230 */ /* 0x000fc40000004100 */
[-C--:B------:R-:W-:Y:S01]  /*3c30*/  FFMA R24, R23, R65.reuse, R24 ;  /* 0x0000004117187223 */ /* 0x080fe20000000018 */
[--C-:B------:R-:W-:Y:S02]  /*3c40*/  HADD2.F32 R37, -RZ, R11.reuse.H0_H0 ;  /* 0x2000000bff257230 */ /* 0x100fe40000004100 */
[-C--:B------:R-:W-:Y:S01]  /*3c50*/  FFMA R26, R7, R65.reuse, R26 ;  /* 0x00000041071a7223 */ /* 0x080fe2000000001a */
[--C-:B------:R-:W-:Y:S02]  /*3c60*/  HADD2.F32 R33, -RZ, R10.reuse.H0_H0 ;  /* 0x2000000aff217230 */ /* 0x100fe40000004100 */
[-C--:B------:R-:W-:Y:S01]  /*3c70*/  FFMA R30, R9, R65.reuse, R30 ;  /* 0x00000041091e7223 */ /* 0x080fe2000000001e */
[----:B------:R-:W-:Y:S02]  /*3c80*/  HADD2.F32 R35, -RZ, R10.H1_H1 ;  /* 0x3000000aff237230 */ /* 0x000fe40000004100 */
[----:B------:R-:W-:Y:S01]  /*3c90*/  FFMA R28, R29, R65, R28 ;  /* 0x000000411d1c7223 */ /* 0x000fe2000000001c */
[----:B------:R-:W-:-:S02]  /*3ca0*/  HADD2.F32 R11, -RZ, R11.H1_H1 ;  /* 0x3000000bff0b7230 */ /* 0x000fc40000004100 */
[-C--:B------:R-:W-:Y:S01]  /*3cb0*/  FFMA R33, R33, R65.reuse, R52 ;  /* 0x0000004121217223 */ /* 0x080fe20000000034 */
[----:B------:R-:W-:Y:S02]  /*3cc0*/  IMAD R8, R8, 0x1000, R39 ;  /* 0x0000100008087824 */ /* 0x000fe400078e0227 */
[-C--:B------:R-:W-:Y:S01]  /*3cd0*/  FFMA R32, R35, R65.reuse, R32 ;  /* 0x0000004123207223 */ /* 0x080fe20000000020 */
[-C--:B------:R-:W-:Y:S01]  /*3ce0*/  FFMA R37, R37, R65.reuse, R54 ;  /* 0x0000004125257223 */ /* 0x080fe20000000036 */
[----:B------:R-:W-:Y:S01]  /*3cf0*/  FFMA R34, R11, R65, R34 ;  /* 0x000000410b227223 */ /* 0x000fe20000000022 */
[----:B------:R-:W-:Y:S01]  /*3d00*/  F2FP.RELU.F16.F32.PACK_AB R4, R12, R3 ;  /* 0x000000030c04723e */ /* 0x000fe200000008ff */
[----:B------:R-:W-:Y:S05]  /*3d10*/  WARPSYNC.ALL ;  /* 0x0000000000007948 */ /* 0x000fea0003800000 */
[----:B------:R-:W-:Y:S01]  /*3d20*/  LEA R3, R8, UR52, 0x1 ;  /* 0x0000003408037c11 */ /* 0x000fe2000f8e08ff */
[----:B------:R-:W-:Y:S01]  /*3d30*/  BSSY B0, `(.L_x_70) ;  /* 0x000001d000007945 */ /* 0x000fe20003800000 */
[----:B------:R-:W-:-:S02]  /*3d40*/  F2FP.RELU.F16.F32.PACK_AB R5, R20, R15 ;  /* 0x0000000f1405723e */ /* 0x000fc400000008ff */
[----:B------:R-:W-:Y:S02]  /*3d50*/  F2FP.RELU.F16.F32.PACK_AB R6, R24, R21 ;  /* 0x000000151806723e */ /* 0x000fe400000008ff */
[----:B------:R-:W-:Y:S02]  /*3d60*/  F2FP.RELU.F16.F32.PACK_AB R7, R26, R25 ;  /* 0x000000191a07723e */ /* 0x000fe400000008ff */
[----:B------:R-:W-:Y:S02]  /*3d70*/  F2FP.RELU.F16.F32.PACK_AB R29, R30, R31 ;  /* 0x0000001f1e1d723e */ /* 0x000fe400000008ff */
[----:B------:R-:W-:Y:S01]  /*3d80*/  F2FP.RELU.F16.F32.PACK_AB R28, R28, R27 ;  /* 0x0000001b1c1c723e */ /* 0x000fe200000008ff */
[----:B------:R1:W-:Y:S01]  /*3d90*/  STSM.16.M88.4 [R3+0x200], R4 ;  /* 0x0002000403007844 */ /* 0x0003e20000000200 */
[----:B------:R-:W-:Y:S02]  /*3da0*/  F2FP.RELU.F16.F32.PACK_AB R30, R32, R33 ;  /* 0x00000021201e723e */ /* 0x000fe400000008ff */
        /* <DEDUP_REMOVED lines=14> */
[----:B------:R-:W-:Y:S02]  /*3e90*/  UIADD3 UR4, UR4, 0x200, URZ ;  /* 0x0000020004047890 */ /* 0x000fe4000fffe03f */
[----:B------:R-:W-:Y:S01]  /*3ea0*/  UIADD3.X UR13, URZ, UR57, URZ, UP0, !UPT ;  /* 0x000000393f0d7290 */ /* 0x000fe200087fe43f */
[----:B------:R-:W-:Y:S01]  /*3eb0*/  UMOV UR6, UR46 ;  /* 0x0000002e00067c82 */ /* 0x000fe20008000000 */
[----:B------:R-:W-:-:S07]  /*3ec0*/  UMOV UR7, UR47 ;  /* 0x0000002f00077c82 */ /* 0x000fce0008000000 */
[----:B------:R2:W-:Y:S01]  /*3ed0*/  UTMASTG.3D [UR4], [UR12] ;  /* 0x000000040c0073b5 */ /* 0x0005e20008010000 */
[----:B------:R0:W-:Y:S01]  /*3ee0*/  UTMACMDFLUSH ;  /* 0x00000000000079b7 */ /* 0x0001e20000000000 */
[----:B--2---:R-:W-:-:S04]  /*3ef0*/  DEPBAR.LE SB0, 0x1 ;  /* 0x000080400000791a */ /* 0x004fc80000000000 */
.L_x_71:
[----:B------:R-:W-:Y:S05]  /*3f00*/  BSYNC B0 ;  /* 0x0000000000007941 */ /* 0x000fea0003800000 */
.L_x_70:
[----:B------:R-:W-:Y:S06]  /*3f10*/  BAR.SYNC.DEFER_BLOCKING 0x1, 0x100 ;  /* 0x0044000000007b1d */ /* 0x000fec0000010000 */
[----:B------:R-:W-:Y:S04]  /*3f20*/  BSSY B0, `(.L_x_72) ;  /* 0x0000009000007945 */ /* 0x000fe80003800000 */
[----:B------:R-:W-:Y:S05]  /*3f30*/  @P1 BRA `(.L_x_73) ;  /* 0x00000000001c1947 */ /* 0x000fea0003800000 */
[----:B------:R-:W-:-:S13]  /*3f40*/  ISETP.NE.AND P0, PT, R72, 0x3, PT ;  /* 0x000000034800780c */ /* 0x000fda0003f05270 */
[----:B------:R-:W-:Y:S05]  /*3f50*/  @!P0 BRA `(.L_x_74) ;  /* 0x0000000000048947 */ /* 0x000fea0003800000 */
[----:B------:R-:W-:Y:S01]  /*3f60*/  BPT.TRAP 0x1 ;  /* 0x000000040000795c */ /* 0x000fe20000300000 */
.L_x_74:
[----:B------:R-:W-:-:S04]  /*3f70*/  ULEA UR4, UR38, UR52, 0x3 ;  /* 0x0000003426047291 */ /* 0x000fc8000f8e183f */
[----:B------:R-:W-:-:S04]  /*3f80*/  UIADD3 UR4, UR4, 0x98, URZ ;  /* 0x0000009804047890 */ /* 0x000fc8000fffe03f */
[----:B------:R-:W-:-:S09]  /*3f90*/  UPRMT UR4, UR51, 0x654, UR4 ;  /* 0x0000065433047896 */ /* 0x000fd20008000004 */
[----:B------:R-:W-:Y:S03]  /*3fa0*/  SYNCS.ARRIVE.TRANS64.RED.A1T0 RZ, [UR4], RZ ;  /* 0x000000ffffff79a7 */ /* 0x000fe60008100404 */
.L_x_73:
[----:B------:R-:W-:Y:S05]  /*3fb0*/  BSYNC B0 ;  /* 0x0000000000007941 */ /* 0x000fea0003800000 */
.L_x_72:
[----:B------:R-:W-:Y:S01]  /*3fc0*/  IADD3 R16, P0, R16, UR36, RZ ;  /* 0x0000002410107c10 */ /* 0x000fe2000ff1e0ff */
[----:B------:R-:W-:Y:S01]  /*3fd0*/  ULDC.64 UR4, c[0x0][0x8f8] ;  /* 0x00023e0000047ab9 */ /* 0x000fe20000000a00 */
[----:B------:R-:W-:Y:S01]  /*3fe0*/  UIADD3 UR38, UR38, 0x1, URZ ;  /* 0x0000000126267890 */ /* 0x000fe2000fffe03f */
[----:B-1----:R-:W-:Y:S01]  /*3ff0*/  PRMT R3, RZ, 0x7610, R3 ;  /* 0x00007610ff037816 */ /* 0x002fe20000000003 */
[----:B------:R-:W-:Y:S01]  /*4000*/  UMOV UR47, 0xffffffff ;  /* 0xffffffff002f7882 */ /* 0x000fe20000000000 */
[----:B------:R-:W-:Y:S01]  /*4010*/  IADD3.X R17, R17, UR42, RZ, P0, !PT ;  /* 0x0000002a11117c10 */ /* 0x000fe200087fe4ff */
[----:B------:R-:W-:Y:S01]  /*4020*/  UISETP.NE.AND UP0, UPT, UR38, 0x3, UPT ;  /* 0x000000032600788c */ /* 0x000fe2000bf05270 */
[----:B------:R-:W-:Y:S01]  /*4030*/  ISETP.GE.U32.AND P0, PT, R16, UR4, PT ;  /* 0x0000000410007c0c */ /* 0x000fe2000bf06070 */
[----:B------:R-:W-:Y:S02]  /*4040*/  IMAD.MOV.U32 R64, RZ, RZ, -0x1 ;  /* 0xffffffffff407424 */ /* 0x000fe400078e00ff */
[----:B------:R-:W-:Y:S01]  /*4050*/  USEL UR38, UR38, URZ, UP0 ;  /* 0x0000003f26267287 */ /* 0x000fe20008000000 */
[----:B------:R-:W-:Y:S01]  /*4060*/  ISETP.GE.U32.AND.EX P0, PT, R17, UR5, PT, P0 ;  /* 0x0000000511007c0c */ /* 0x000fe2000bf06100 */
[----:B------:R-:W-:-:S12]  /*4070*/  IMAD.MOV.U32 R66, RZ, RZ, -0x1 ;  /* 0xffffffffff427424 */ /* 0x000fd800078e00ff */
[----:B------:R-:W-:Y:S05]  /*4080*/  @P0 BRA `(.L_x_75) ;  /* 0x0000000400680947 */ /* 0x000fea0003800000 */
[----:B------:R-:W1:Y:S01]  /*4090*/  S2R R23, SR_CTAID.X ;  /* 0x0000000000177919 */ /* 0x000e620000002500 */
[----:B------:R-:W2:Y:S01]  /*40a0*/  LDC.64 R10, c[0x0][0x8d0] ;  /* 0x00023400ff0a7b82 */ /* 0x000ea20000000a00 */
[----:B------:R-:W-:Y:S01]  /*40b0*/  ULDC UR4, c[0x0][0x150] ;  /* 0x0000540000047ab9 */ /* 0x000fe20000000800 */
[----:B------:R-:W-:Y:S01]  /*40c0*/  IMAD.MOV.U32 R8, RZ, RZ, R16 ;  /* 0x000000ffff087224 */ /* 0x000fe200078e0010 */
[----:B------:R-:W3:Y:S01]  /*40d0*/  S2R R25, SR_CTAID.Y ;  /* 0x0000000000197919 */ /* 0x000ee20000002600 */
[----:B------:R-:W-:-:S04]  /*40e0*/  IMAD.MOV.U32 R9, RZ, RZ, R17 ;  /* 0x000000ffff097224 */ /* 0x000fc800078e0011 */
[----:B------:R-:W4:Y:S08]  /*40f0*/  LDC R26, c[0x0][0x144] ;  /* 0x00005100ff1a7b82 */ /* 0x000f300000000800 */
[----:B------:R-:W3:Y:S08]  /*4100*/  LDC R12, c[0x0][0x8d8] ;  /* 0x00023600ff0c7b82 */ /* 0x000ef00000000800 */
[----:B------:R-:W3:Y:S01]  /*4110*/  LDC.64 R20, c[0x0][0x8c8] ;  /* 0x00023200ff147b82 */ /* 0x000ee20000000a00 */
[----:B--2---:R-:W-:-:S04]  /*4120*/  ISETP.NE.U32.AND P0, PT, R10, RZ, PT ;  /* 0x000000ff0a00720c */ /* 0x004fc80003f05070 */
[----:B------:R-:W-:Y:S02]  /*4130*/  ISETP.NE.AND.EX P0, PT, R11, RZ, PT, P0 ;  /* 0x000000ff0b00720c */ /* 0x000fe40003f05300 */
[----:B-1----:R-:W-:-:S05]  /*4140*/  I2FP.F32.U32 R3, R23 ;  /* 0x0000001700037245 */ /* 0x002fca0000201000 */
[----:B------:R-:W-:-:S04]  /*4150*/  FMUL R3, R3, UR4 ;  /* 0x0000000403037c20 */ /* 0x000fc80008400000 */
[----:B------:R1:W2:Y:S02]  /*4160*/  F2I.U32.TRUNC.NTZ R24, R3 ;  /* 0x0000000300187305 */ /* 0x0002a4000020f000 */
[----:B----4-:R-:W-:Y:S05]  /*4170*/  @!P0 BRA `(.L_x_76) ;  /* 0x0000000000288947 */ /* 0x010fea0003800000 */
[----:B-1----:R-:W1:Y:S02]  /*4180*/  LDC R3, c[0x0][0x8dc] ;  /* 0x00023700ff037b82 */ /* 0x002e640000000800 */
[----:B-1----:R-:W-:-:S05]  /*4190*/  IADD3 R3, P0, R16, R3, RZ ;  /* 0x0000000310037210 */ /* 0x002fca0007f1e0ff */
        /* <DEDUP_REMOVED lines=8> */
.L_x_76:
[-CC-:B---3--:R-:W-:Y:S01]  /*4220*/  SHF.R.U64 R32, R8, R12.reuse, R9.reuse ;  /* 0x0000000c08207219 */ /* 0x188fe20000001209 */
[----:B------:R-:W3:Y:S01]  /*4230*/  LDC.64 R14, c[0x0][0x8e8] ;  /* 0x00023a00ff0e7b82 */ /* 0x000ee20000000a00 */
[----:B-1----:R-:W-:Y:S01]  /*4240*/  SHF.R.U32.HI R3, RZ, R12, R9 ;  /* 0x0000000cff037219 */ /* 0x002fe20000011609 */
[----:B--2---:R-:W-:Y:S01]  /*4250*/  IMAD.MOV R24, RZ, RZ, -R24 ;  /* 0x000000ffff187224 */ /* 0x004fe200078e0a18 */
[----:B------:R-:W-:Y:S01]  /*4260*/  IADD3 R7, P0, RZ, -R32, RZ ;  /* 0x80000020ff077210 */ /* 0x000fe20007f1e0ff */
[----:B------:R-:W-:Y:S02]  /*4270*/  ULDC UR4, c[0x0][0x154] ;  /* 0x0000550000047ab9 */ /* 0x000fe40000000800 */
[----:B------:R-:W-:Y:S02]  /*4280*/  IMAD R23, R26, R24, R23 ;  /* 0x000000181a177224 */ /* 0x000fe400078e0217 */
[----:B------:R-:W1:Y:S01]  /*4290*/  LDC R8, c[0x0][0x8c0] ;  /* 0x00023000ff087b82 */ /* 0x000e620000000800 */
[----:B------:R-:W-:-:S02]  /*42a0*/  IMAD.X R3, RZ, RZ, ~R3, P0 ;  /* 0x000000ffff037224 */ /* 0x000fc400000e0e03 */
[----:B------:R-:W-:-:S04]  /*42b0*/  IMAD.WIDE.U32 R4, R7, R20, R16 ;  /* 0x0000001407047225 */ /* 0x000fc800078e0010 */
[----:B------:R-:W-:Y:S01]  /*42c0*/  IMAD R6, R3, R20, RZ ;  /* 0x0000001403067224 */ /* 0x000fe200078e02ff */
[----:B------:R-:W2:Y:S03]  /*42d0*/  LDC R28, c[0x0][0x8b0] ;  /* 0x00022c00ff1c7b82 */ /* 0x000ea60000000800 */
[----:B------:R-:W-:Y:S02]  /*42e0*/  IMAD R3, R7, R21, R6 ;  /* 0x0000001507037224 */ /* 0x000fe400078e0206 */
[----:B------:R-:W-:Y:S02]  /*42f0*/  IMAD.MOV.U32 R7, RZ, RZ, 0x1 ;  /* 0x00000001ff077424 */ /* 0x000fe400078e00ff */
[----:B------:R-:W-:Y:S01]  /*4300*/  IMAD.IADD R3, R5, 0x1, R3 ;  /* 0x0000000105037824 */ /* 0x000fe200078e0203 */
[----:B------:R-:W4:Y:S01]  /*4310*/  LDC R30, c[0x0][0x900] ;  /* 0x00024000ff1e7b82 */ /* 0x000f220000000800 */
[----:B------:R-:W-:-:S02]  /*4320*/  I2FP.F32.U32 R5, R25 ;  /* 0x0000001900057245 */ /* 0x000fc40000201000 */
[----:B---3--:R-:W-:-:S03]  /*4330*/  ISETP.NE.U32.AND P0, PT, R14, RZ, PT ;  /* 0x000000ff0e00720c */ /* 0x008fc60003f05070 */
[----:B------:R-:W-:Y:S01]  /*4340*/  FMUL R6, R5, UR4 ;  /* 0x0000000405067c20 */ /* 0x000fe20008400000 */
[----:B------:R-:W-:Y:S01]  /*4350*/  ISETP.NE.AND.EX P0, PT, R15, RZ, PT, P0 ;  /* 0x000000ff0f00720c */ /* 0x000fe20003f05300 */
[----:B------:R-:W3:Y:S01]  /*4360*/  LDC R24, c[0x0][0x148] ;  /* 0x00005200ff187b82 */ /* 0x000ee20000000800 */
[-CC-:B-1----:R-:W-:Y:S01]  /*4370*/  SHF.R.U64 R12, R4, R8.reuse, R3.reuse ;  /* 0x00000008040c7219 */ /* 0x182fe20000001203 */
[----:B------:R1:W1:Y:S01]  /*4380*/  F2I.U32.TRUNC.NTZ R20, R6 ;  /* 0x0000000600147305 */ /* 0x000262000020f000 */
[----:B------:R-:W-:Y:S01]  /*4390*/  SHF.R.U32.HI R3, RZ, R8, R3 ;  /* 0x00000008ff037219 */ /* 0x000fe20000011603 */
[----:B------:R-:W-:-:S04]  /*43a0*/  IMAD.MOV.U32 R5, RZ, RZ, -0x1 ;  /* 0xffffffffff057424 */ /* 0x000fc800078e00ff */
[----:B------:R-:W1:Y:S01]  /*43b0*/  LDC R21, c[0x0][0x8a8] ;  /* 0x00022a00ff157b82 */ /* 0x000e620000000800 */
[-CC-:B--2---:R-:W-:Y:S02]  /*43c0*/  SHF.R.U64 R10, R12, R28.reuse, R3.reuse ;  /* 0x0000001c0c0a7219 */ /* 0x184fe40000001203 */
[----:B------:R-:W-:-:S05]  /*43d0*/  SHF.R.U32.HI R3, RZ, R28, R3 ;  /* 0x0000001cff037219 */ /* 0x000fca0000011603 */
[----:B------:R-:W2:Y:S01]  /*43e0*/  LDC R26, c[0x0][0x8f0] ;  /* 0x00023c00ff1a7b82 */ /* 0x000ea20000000800 */
[-C--:B----4-:R-:W-:Y:S02]  /*43f0*/  SHF.L.U32 R4, R5, R30.reuse, RZ ;  /* 0x0000001e05047219 */ /* 0x090fe400000006ff */
[-CC-:B------:R-:W-:Y:S02]  /*4400*/  SHF.R.U64 R13, R10, R30.reuse, R3.reuse ;  /* 0x0000001e0a0d7219 */ /* 0x180fe40000001203 */
[----:B------:R-:W-:Y:S02]  /*4410*/  SHF.R.U32.HI R5, RZ, R30, R3 ;  /* 0x0000001eff057219 */ /* 0x000fe40000011603 */
[----:B------:R-:W-:Y:S01]  /*4420*/  LOP3.LUT R27, RZ, R4, RZ, 0x33, !PT ;  /* 0x00000004ff1b7212 */ /* 0x000fe200078e33ff */
[----:B------:R-:W4:Y:S01]  /*4430*/  LDC R29, c[0x0][0x8e0] ;  /* 0x00023800ff1d7b82 */ /* 0x000f220000000800 */
[----:B------:R-:W-:Y:S01]  /*4440*/  SHF.L.U32 R30, R7, R30, RZ ;  /* 0x0000001e071e7219 */ /* 0x000fe200000006ff */
[----:B------:R-:W-:-:S06]  /*4450*/  IMAD.MOV.U32 R4, RZ, RZ, R13 ;  /* 0x000000ffff047224 */ /* 0x000fcc00078e000d */
[----:B------:R-:W1:Y:S01]  /*4460*/  LDC R31, c[0x0][0x8b8] ;  /* 0x00022e00ff1f7b82 */ /* 0x000e620000000800 */
[----:B------:R-:W-:Y:S05]  /*4470*/  @!P0 BRA `(.L_x_77) ;  /* 0x0000000000288947 */ /* 0x000fea0003800000 */
[----:B------:R-:W5:Y:S02]  /*4480*/  LDC R4, c[0x0][0x8f4] ;  /* 0x00023d00ff047b82 */ /* 0x000f640000000800 */
[----:B-----5:R-:W-:-:S05]  /*4490*/  IADD3 R3, P0, R13, R4, RZ ;  /* 0x000000040d037210 */ /* 0x020fca0007f1e0ff */
[----:B------:R-:W-:-:S04]  /*44a0*/  IMAD.X R11, RZ, RZ, R5, P0 ;  /* 0x000000ffff0b7224 */ /* 0x000fc800000e0605 */
[----:B------:R-:W-:-:S04]  /*44b0*/  IMAD.WIDE.U32 R4, R11, R14, RZ ;  /* 0x0000000e0b047225 */ /* 0x000fc800078e00ff */
[----:B-1----:R-:W-:-:S04]  /*44c0*/  IMAD.WIDE.U32 R6, P0, R3, R15, R4 ;  /* 0x0000000f03067225 */ /* 0x002fc80007800004 */
[----:B------:R-:W-:-:S04]  /*44d0*/  IMAD.WIDE.U32 R4, R3, R14, RZ ;  /* 0x0000000e03047225 */ /* 0x000fc800078e00ff */
[----:B------:R-:W-:Y:S01]  /*44e0*/  IMAD.X R9, RZ, RZ, RZ, P0 ;  /* 0x000000ffff097224 */ /* 0x000fe200000e06ff */
[----:B------:R-:W-:Y:S01]  /*44f0*/  IADD3 RZ, P0, R5, R6, RZ ;  /* 0x0000000605ff7210 */ /* 0x000fe20007f1e0ff */
[----:B------:R-:W-:-:S04]  /*4500*/  IMAD.MOV.U32 R8, RZ, RZ, R7 ;  /* 0x000000ffff087224 */ /* 0x000fc800078e0007 */
[----:B------:R-:W-:-:S08]  /*4510*/  IMAD.WIDE.U32.X R4, R11, R15, R8, P0 ;  /* 0x0000000f0b047225 */ /* 0x000fd000000e0408 */
.L_x_77:
[----:B------:R-:W-:Y:S01]  /*4520*/  ISETP.NE.AND P0, PT, R2, 0x1, PT ;  /* 0x000000010200780c */ /* 0x000fe20003f05270 */
[----:B-1----:R-:W-:Y:S01]  /*4530*/  IMAD.MOV R20, RZ, RZ, -R20 ;  /* 0x000000ffff147224 */ /* 0x002fe200078e0a14 */
[----:B--2---:R-:W-:Y:S01]  /*4540*/  SHF.R.U64 R3, R4, R26, R5 ;  /* 0x0000001a04037219 */ /* 0x004fe20000001205 */
[----:B------:R-:W-:Y:S01]  /*4550*/  VIADD R5, R21, 0xffffffff ;  /* 0xffffffff15057836 */ /* 0x000fe20000000000 */
[----:B------:R-:W-:Y:S02]  /*4560*/  LOP3.LUT R64, R10, R27, RZ, 0xc0, !PT ;  /* 0x0000001b0a407212 */ /* 0x000fe400078ec0ff */
[----:B------:R-:W-:Y:S01]  /*4570*/  R2UR UR47, R32 ;  /* 0x00000000202f72ca */ /* 0x000fe200000e0000 */
[----:B------:R-:W-:Y:S01]  /*4580*/  IMAD.MOV R4, RZ, RZ, -R3 ;  /* 0x000000ffff047224 */ /* 0x000fe200078e0a03 */
[----:B------:R-:W-:Y:S01]  /*4590*/  LOP3.LUT R12, R12, R5, RZ, 0xc0, !PT ;  /* 0x000000050c0c7212 */ /* 0x000fe200078ec0ff */
[----:B------:R-:W-:Y:S02]  /*45a0*/  IMAD R64, R30, R3, R64 ;  /* 0x000000031e407224 */ /* 0x000fe400078e0240 */
[----:B----4-:R-:W-:-:S02]  /*45b0*/  IMAD R3, R4, R29, R13 ;  /* 0x0000001d04037224 */ /* 0x010fc400078e020d */
[----:B---3--:R-:W-:Y:S02]  /*45c0*/  @P0 IMAD R23, R24, R20, R25 ;  /* 0x0000001418170224 */ /* 0x008fe400078e0219 */
[----:B------:R-:W-:Y:S02]  /*45d0*/  IMAD R3, R3, R21, R12 ;  /* 0x0000001503037224 */ /* 0x000fe400078e020c */
[----:B------:R-:W-:Y:S02]  /*45e0*/  IMAD R64, R64, R31, R23 ;  /* 0x0000001f40407224 */ /* 0x000fe400078e0217 */
[----:B------:R-:W-:-:S03]  /*45f0*/  IMAD.MOV.U32 R4, RZ, RZ, 0x1 ;  /* 0x00000001ff047424 */ /* 0x000fc600078e00ff */
[----:B------:R-:W-:Y:S02]  /*4600*/  SEL R66, R3, R64, !P0 ;  /* 0x0000004003427207 */ /* 0x000fe40004000000 */
[----:B------:R-:W-:Y:S02]  /*4610*/  SEL R64, R64, R3, !P0 ;  /* 0x0000000340407207 */ /* 0x000fe40004000000 */
[----:B------:R-:W-:-:S07]  /*4620*/  PRMT R3, R4, 0x7610, R3 ;  /* 0x0000761004037816 */ /* 0x000fce0000000003 */
.L_x_75:
[----:B------:R-:W-:Y:S01]  /*4630*/  UIADD3 UR48, UR9, 0x1, URZ ;  /* 0x0000000109307890 */ /* 0x000fe2000fffe03f */
[----:B------:R-:W-:Y:S01]  /*4640*/  LOP3.LUT P0, RZ, R3, 0xff, RZ, 0xc0, !PT ;  /* 0x000000ff03ff7812 */ /* 0x000fe2000780c0ff */
[----:B------:R-:W-:Y:S01]  /*4650*/  ULOP3.LUT UR43, UR8, 0x7, URZ, 0xc0, !UPT ;  /* 0x00000007082b7892 */ /* 0x000fe2000f8ec03f */
[----:B------:R-:W-:Y:S01]  /*4660*/  IMAD.MOV.U32 R65, RZ, RZ, R0 ;  /* 0x000000ffff417224 */ /* 0x000fe200078e0000 */
[----:B------:R-:W-:Y:S02]  /*4670*/  UISETP.NE.AND UP0, UPT, UR48, 0x3, UPT ;  /* 0x000000033000788c */ /* 0x000fe4000bf05270 */
[----:B------:R-:W-:Y:S02]  /*4680*/  UIADD3 UR39, UR39, 0x2, URZ ;  /* 0x0000000227277890 */ /* 0x000fe4000fffe03f */
[----:B------:R-:W-:Y:S02]  /*4690*/  USEL UR49, URZ, 0x1, UP0 ;  /* 0x000000013f317887 */ /* 0x000fe40008000000 */
[----:B------:R-:W-:-:S02]  /*46a0*/  USEL UR48, UR48, URZ, UP0 ;  /* 0x0000003f30307287 */ /* 0x000fc40008000000 */
[----:B------:R-:W-:Y:S02]  /*46b0*/  ULOP3.LUT UR49, UR10, UR49, URZ, 0x3c, !UPT ;  /* 0x000000310a317292 */ /* 0x000fe4000f8e3c3f */
[----:B------:R-:W-:Y:S10]  /*46c0*/  @P0 BRA `(.L_x_78) ;  /* 0xffffffd000400947 */ /* 0x000ff4000383ffff */
[----:B------:R-:W-:-:S13]  /*46d0*/  PLOP3.LUT P0, PT, PT, PT, PT, 0x8, 0x0 ;  /* 0x000000000000781c */ /* 0x000fda0003f0e170 */
.L_x_23:
[----:B------:R-:W-:Y:S05]  /*46e0*/  @P0 BRA `(.L_x_15) ;  /* 0x0000002800bc0947 */ /* 0x000fea0003800000 */
[----:B------:R-:W-:Y:S01]  /*46f0*/  ULDC.64 UR6, c[0x0][0x588] ;  /* 0x0001620000067ab9 */ /* 0x000fe20000000a00 */
[----:B------:R-:W-:Y:S01]  /*4700*/  ISETP.NE.U32.AND P1, PT, R74, RZ, PT ;  /* 0x000000ff4a00720c */ /* 0x000fe20003f25070 */
[----:B------:R-:W-:-:S04]  /*4710*/  DEPBAR.LE SB0, 0x0 ;  /* 0x000080000000791a */ /* 0x000fc80000000000 */
[----:B------:R-:W-:Y:S01]  /*4720*/  ISETP.NE.U32.AND P0, PT, RZ, UR6, PT ;  /* 0x00000006ff007c0c */ /* 0x000fe2000bf05070 */
[----:B------:R-:W-:Y:S01]  /*4730*/  BSSY B0, `(.L_x_79) ;  /* 0x0000015000007945 */ /* 0x000fe20003800000 */
[----:B------:R-:W-:Y:S02]  /*4740*/  ISETP.NE.AND.EX P1, PT, R75, RZ, PT, P1 ;  /* 0x000000ff4b00720c */ /* 0x000fe40003f25310 */
[----:B------:R-:W-:-:S13]  /*4750*/  ISETP.NE.AND.EX P0, PT, RZ, UR7, PT, P0 ;  /* 0x00000007ff007c0c */ /* 0x000fda000bf05300 */
[----:B------:R-:W-:Y:S05]  /*4760*/  @P0 BRA P1, `(.L_x_80) ;  /* 0x0000000000440947 */ /* 0x000fea0000800000 */
[----:B------:R-:W-:-:S04]  /*4770*/  ISETP.NE.U32.AND P0, PT, R74, RZ, PT ;  /* 0x000000ff4a00720c */ /* 0x000fc80003f05070 */
[----:B------:R-:W-:-:S13]  /*4780*/  ISETP.NE.AND.EX P0, PT, R75, RZ, PT, P0 ;  /* 0x000000ff4b00720c */ /* 0x000fda0003f05300 */
[----:B------:R-:W-:Y:S05]  /*4790*/  @!P0 BRA `(.L_x_81) ;  /* 0x00000000002c8947 */ /* 0x000fea0003800000 */
[----:B------:R-:W-:-:S13]  /*47a0*/  LOP3.LUT P0, RZ, R58, 0xff, RZ, 0xc0, !PT ;  /* 0x000000ff3aff7812 */ /* 0x000fda000780c0ff */
[----:B------:R-:W-:Y:S05]  /*47b0*/  @!P0 BRA `(.L_x_82) ;  /* 0x0000000000108947 */ /* 0x000fea0003800000 */
[----:B-----5:R-:W-:-:S13]  /*47c0*/  FSETP.NEU.AND P0, PT, R59, RZ, PT ;  /* 0x000000ff3b00720b */ /* 0x020fda0003f0d000 */
[----:B------:R-:W-:Y:S05]  /*47d0*/  @!P0 BREAK B0 ;  /* 0x0000000000008942 */ /* 0x000fea0003800000 */
[----:B------:R-:W-:Y:S05]  /*47e0*/  @P0 BRA `(.L_x_80) ;  /* 0x0000000000240947 */ /* 0x000fea0003800000 */
[----:B------:R-:W-:Y:S05]  /*47f0*/  BRA `(.L_x_15) ;  /* 0x0000002800787947 */ /* 0x000fea0003800000 */
.L_x_82:
[----:B------:R-:W-:-:S04]  /*4800*/  ISETP.NE.U32.AND P0, PT, RZ, UR6, PT ;  /* 0x00000006ff007c0c */ /* 0x000fc8000bf05070 */
[----:B------:R-:W-:-:S13]  /*4810*/  ISETP.NE.AND.EX P0, PT, RZ, UR7, PT, P0 ;  /* 0x00000007ff007c0c */ /* 0x000fda000bf05300 */
[----:B------:R-:W-:Y:S05]  /*4820*/  @!P0 BREAK B0 ;  /* 0x0000000000008942 */ /* 0x000fea0003800000 */
[----:B------:R-:W-:Y:S05]  /*4830*/  @P0 BRA `(.L_x_80) ;  /* 0x0000000000100947 */ /* 0x000fea0003800000 */
[----:B------:R-:W-:Y:S05]  /*4840*/  BRA `(.L_x_15) ;  /* 0x0000002800647947 */ /* 0x000fea0003800000 */
.L_x_81:
[----:B-----5:R-:W-:-:S13]  /*4850*/  FSETP.NEU.AND P0, PT, R59, RZ, PT ;  /* 0x000000ff3b00720b */ /* 0x020fda0003f0d000 */
[----:B------:R-:W-:Y:S05]  /*4860*/  @!P0 BREAK B0 ;  /* 0x0000000000008942 */ /* 0x000fea0003800000 */
[----:B------:R-:W-:Y:S05]  /*4870*/  @!P0 BRA `(.L_x_15) ;  /* 0x0000002800588947 */ /* 0x000fea0003800000 */
.L_x_80:
[----:B-1----:R-:W-:Y:S05]  /*4880*/  BSYNC B0 ;  /* 0x0000000000007941 */ /* 0x002fea0003800000 */
.L_x_79:
[----:B------:R-:W-:-:S04]  /*4890*/  LOP3.LUT R19, R19, 0x1, RZ, 0xfc, !PT ;  /* 0x0000000113137812 */ /* 0x000fc800078efcff */
[----:B------:R-:W-:-:S13]  /*48a0*/  ISETP.NE.AND P0, PT, R19, 0x3, PT ;  /* 0x000000031300780c */ /* 0x000fda0003f05270 */
[----:B------:R-:W-:Y:S05]  /*48b0*/  @!P0 BRA `(.L_x_83) ;  /* 0x0000000000048947 */ /* 0x000fea0003800000 */
[----:B------:R-:W-:Y:S01]  /*48c0*/  BPT.TRAP 0x1 ;  /* 0x000000040000795c */ /* 0x000fe20000300000 */
.L_x_83:
[----:B------:R-:W1:Y:S01]  /*48d0*/  S2UR UR5, SR_CgaCtaId ;  /* 0x00000000000579c3 */ /* 0x000e620000008800 */
[----:B------:R-:W-:Y:S02]  /*48e0*/  UMOV UR4, 0x400 ;  /* 0x0000040000047882 */ /* 0x000fe40000000000 */
[----:B-1----:R-:W-:-:S04]  /*48f0*/  ULEA UR4, UR5, UR4, 0x18 ;  /* 0x0000000405047291 */ /* 0x002fc8000f8ec03f */
[----:B------:R-:W-:-:S04]  /*4900*/  ULEA UR4, UR38, UR4, 0x3 ;  /* 0x0000000426047291 */ /* 0x000fc8000f8e183f */
[----:B------:R-:W-:-:S04]  /*4910*/  UIADD3 UR4, UR4, 0x98, URZ ;  /* 0x0000009804047890 */ /* 0x000fc8000fffe03f */
[----:B------:R-:W-:-:S09]  /*4920*/  UPRMT UR4, UR5, 0x654, UR4 ;  /* 0x0000065405047896 */ /* 0x000fd20008000004 */
[----:B------:R-:W-:Y:S01]  /*4930*/  SYNCS.ARRIVE.TRANS64.RED.A1T0 RZ, [UR4], RZ ;  /* 0x000000ffffff79a7 */ /* 0x000fe20008100404 */
[----:B------:R-:W-:Y:S05]  /*4940*/  BRA `(.L_x_15) ;  /* 0x0000002800247947 */ /* 0x000fea0003800000 */
.L_x_14:
[----:B------:R-:W-:Y:S01]  /*4950*/  ULDC.64 UR4, c[0x0][0x8f8] ;  /* 0x00023e0000047ab9 */ /* 0x000fe20000000a00 */
[----:B------:R-:W-:Y:S01]  /*4960*/  PRMT R8, RZ, 0x7610, R8 ;  /* 0x00007610ff087816 */ /* 0x000fe20000000008 */
[----:B------:R-:W-:Y:S01]  /*4970*/  IMAD.MOV.U32 R21, RZ, RZ, -0x1 ;  /* 0xffffffffff157424 */ /* 0x000fe200078e00ff */
[----:B------:R-:W-:Y:S01]  /*4980*/  ISETP.GE.U32.AND P1, PT, R16, UR4, PT ;  /* 0x0000000410007c0c */ /* 0x000fe2000bf26070 */
[----:B------:R-:W-:Y:S02]  /*4990*/  IMAD.MOV.U32 R20, RZ, RZ, -0x1 ;  /* 0xffffffffff147424 */ /* 0x000fe400078e00ff */
[----:B------:R-:W-:Y:S01]  /*49a0*/  IMAD.MOV.U32 R13, RZ, RZ, -0x1 ;  /* 0xffffffffff0d7424 */ /* 0x000fe200078e00ff */
[----:B------:R-:W-:-:S13]  /*49b0*/  ISETP.GE.U32.AND.EX P1, PT, R17, UR5, PT, P1 ;  /* 0x0000000511007c0c */ /* 0x000fda000bf26110 */
        /* <DEDUP_REMOVED lines=19> */
.L_x_85:
[----:B------:R-:W2:Y:S01]  /*4af0*/  LDC.64 R30, c[0x0][0x8e8] ;  /* 0x00023a00ff1e7b82 */ /* 0x000ea20000000a00 */
[-CC-:B------:R-:W-:Y:S01]  /*4b00*/  SHF.R.U64 R24, R14, R8.reuse, R15.reuse ;  /* 0x000000080e187219 */ /* 0x180fe2000000120f */
[----:B------:R-:W-:Y:S01]  /*4b10*/  IMAD.MOV.U32 R34, RZ, RZ, 0x1 ;  /* 0x00000001ff227424 */ /* 0x000fe200078e00ff */
[----:B------:R-:W-:Y:S02]  /*4b20*/  SHF.R.U32.HI R8, RZ, R8, R15 ;  /* 0x00000008ff087219 */ /* 0x000fe4000001160f */
[----:B------:R-:W-:-:S03]  /*4b30*/  IADD3 R13, P1, RZ, -R24, RZ ;  /* 0x80000018ff0d7210 */ /* 0x000fc60007f3e0ff */
[----:B------:R-:W3:Y:S02]  /*4b40*/  LDC R12, c[0x0][0x8c0] ;  /* 0x00023000ff0c7b82 */ /* 0x000ee40000000800 */
[----:B------:R-:W-:-:S04]  /*4b50*/  IMAD.X R11, RZ, RZ, ~R8, P1 ;  /* 0x000000ffff0b7224 */ /* 0x000fc800008e0e08 */
[-C--:B------:R-:W-:Y:S02]  /*4b60*/  IMAD R8, R11, R26.reuse, RZ ;  /* 0x0000001a0b087224 */ /* 0x080fe400078e02ff */
[----:B------:R-:W4:Y:S01]  /*4b70*/  LDC R14, c[0x0][0x8b0] ;  /* 0x00022c00ff0e7b82 */ /* 0x000f220000000800 */
[----:B------:R-:W-:-:S04]  /*4b80*/  IMAD.WIDE.U32 R10, R13, R26, R16 ;  /* 0x0000001a0d0a7225 */ /* 0x000fc800078e0010 */
[----:B------:R-:W-:-:S03]  /*4b90*/  IMAD R13, R13, R27, R8 ;  /* 0x0000001b0d0d7224 */ /* 0x000fc600078e0208 */
[----:B------:R-:W5:Y:S01]  /*4ba0*/  LDC R29, c[0x0][0x900] ;  /* 0x00024000ff1d7b82 */ /* 0x000f620000000800 */
[----:B------:R-:W-:Y:S01]  /*4bb0*/  IMAD.IADD R11, R11, 0x1, R13 ;  /* 0x000000010b0b7824 */ /* 0x000fe200078e020d */
[----:B--2---:R-:W-:-:S04]  /*4bc0*/  ISETP.NE.U32.AND P1, PT, R30, RZ, PT ;  /* 0x000000ff1e00720c */ /* 0x004fc80003f25070 */
[----:B------:R-:W-:Y:S02]  /*4bd0*/  ISETP.NE.AND.EX P1, PT, R31, RZ, PT, P1 ;  /* 0x000000ff1f00720c */ /* 0x000fe40003f25310 */
[----:B------:R-:W2:Y:S01]  /*4be0*/  LDC R26, c[0x0][0x8a8] ;  /* 0x00022a00ff1a7b82 */ /* 0x000ea20000000800 */
[-CC-:B---3--:R-:W-:Y:S01]  /*4bf0*/  SHF.R.U64 R20, R10, R12.reuse, R11.reuse ;  /* 0x0000000c0a147219 */ /* 0x188fe2000000120b */
[----:B------:R-:W-:Y:S01]  /*4c00*/  IMAD.MOV.U32 R10, RZ, RZ, -0x1 ;  /* 0xffffffffff0a7424 */ /* 0x000fe200078e00ff */
[----:B------:R-:W-:-:S05]  /*4c10*/  SHF.R.U32.HI R11, RZ, R12, R11 ;  /* 0x0000000cff0b7219 */ /* 0x000fca000001160b */
[----:B------:R-:W3:Y:S01]  /*4c20*/  LDC R28, c[0x0][0x8f0] ;  /* 0x00023c00ff1c7b82 */ /* 0x000ee20000000800 */
[-CC-:B----4-:R-:W-:Y:S02]  /*4c30*/  SHF.R.U64 R25, R20, R14.reuse, R11.reuse ;  /* 0x0000000e14197219 */ /* 0x190fe4000000120b */
[----:B------:R-:W-:-:S05]  /*4c40*/  SHF.R.U32.HI R8, RZ, R14, R11 ;  /* 0x0000000eff087219 */ /* 0x000fca000001160b */
[----:B------:R-:W4:Y:S01]  /*4c50*/  LDC R32, c[0x0][0x8e0] ;  /* 0x00023800ff207b82 */ /* 0x000f220000000800 */
[-C--:B-----5:R-:W-:Y:S02]  /*4c60*/  SHF.L.U32 R10, R10, R29.reuse, RZ ;  /* 0x0000001d0a0a7219 */ /* 0x0a0fe400000006ff */
[-CC-:B------:R-:W-:Y:S02]  /*4c70*/  SHF.R.U64 R27, R25, R29.reuse, R8.reuse ;  /* 0x0000001d191b7219 */ /* 0x180fe40000001208 */
[----:B------:R-:W-:Y:S02]  /*4c80*/  LOP3.LUT R36, RZ, R10, RZ, 0x33, !PT ;  /* 0x0000000aff247212 */ /* 0x000fe400078e33ff */
[----:B------:R-:W-:Y:S01]  /*4c90*/  SHF.R.U32.HI R11, RZ, R29, R8 ;  /* 0x0000001dff0b7219 */ /* 0x000fe20000011608 */
[----:B------:R-:W1:Y:S01]  /*4ca0*/  LDC R33, c[0x0][0x8b8] ;  /* 0x00022e00ff217b82 */ /* 0x000e620000000800 */
[----:B------:R-:W-:Y:S01]  /*4cb0*/  IMAD.MOV.U32 R10, RZ, RZ, R27 ;  /* 0x000000ffff0a7224 */ /* 0x000fe200078e001b */
[----:B------:R-:W-:Y:S06]  /*4cc0*/  @!P1 BRA `(.L_x_86) ;  /* 0x0000000000289947 */ /* 0x000fec0003800000 */
        /* <DEDUP_REMOVED lines=10> */
.L_x_86:
[----:B------:R-:W-:Y:S01]  /*4d70*/  ISETP.NE.AND P1, PT, R2, 0x1, PT ;  /* 0x000000010200780c */ /* 0x000fe20003f25270 */
[----:B------:R-:W-:Y:S01]  /*4d80*/  IMAD.MOV.U32 R13, RZ, RZ, R24 ;  /* 0x000000ffff0d7224 */ /* 0x000fe200078e0018 */
[----:B---3--:R-:W-:Y:S01]  /*4d90*/  SHF.R.U64 R8, R10, R28, R11 ;  /* 0x0000001c0a087219 */ /* 0x008fe2000000120b */
[----:B--2---:R-:W-:Y:S01]  /*4da0*/  VIADD R11, R26, 0xffffffff ;  /* 0xffffffff1a0b7836 */ /* 0x004fe20000000000 */
[----:B------:R-:W-:Y:S02]  /*4db0*/  SHF.L.U32 R34, R34, R29, RZ ;  /* 0x0000001d22227219 */ /* 0x000fe400000006ff */
[----:B------:R-:W-:Y:S01]  /*4dc0*/  LOP3.LUT R7, R25, R36, RZ, 0xc0, !PT ;  /* 0x0000002419077212 */ /* 0x000fe200078ec0ff */
[----:B------:R-:W-:-:S04]  /*4dd0*/  IMAD.MOV R10, RZ, RZ, -R8 ;  /* 0x000000ffff0a7224 */ /* 0x000fc800078e0a08 */
[----:B------:R-:W-:Y:S01]  /*4de0*/  IMAD R8, R34, R8, R7 ;  /* 0x0000000822087224 */ /* 0x000fe200078e0207 */
[----:B------:R-:W-:Y:S01]  /*4df0*/  LOP3.LUT R7, R20, R11, RZ, 0xc0, !PT ;  /* 0x0000000b14077212 */ /* 0x000fe200078ec0ff */
[----:B------:R-:W-:Y:S02]  /*4e00*/  @P1 IMAD R3, R9, R23, R6 ;  /* 0x0000001709031224 */ /* 0x000fe400078e0206 */
[----:B----4-:R-:W-:Y:S02]  /*4e10*/  IMAD R6, R10, R32, R27 ;  /* 0x000000200a067224 */ /* 0x010fe400078e021b */
[----:B-1----:R-:W-:Y:S02]  /*4e20*/  IMAD R3, R8, R33, R3 ;  /* 0x0000002108037224 */ /* 0x002fe400078e0203 */
[----:B------:R-:W-:Y:S02]  /*4e30*/  IMAD R6, R6, R26, R7 ;  /* 0x0000001a06067224 */ /* 0x000fe400078e0207 */
[----:B------:R-:W-:-:S03]  /*4e40*/  IMAD.MOV.U32 R8, RZ, RZ, 0x1 ;  /* 0x00000001ff087424 */ /* 0x000fc600078e00ff */
[----:B------:R-:W-:Y:S02]  /*4e50*/  SEL R20, R6, R3, !P1 ;  /* 0x0000000306147207 */ /* 0x000fe40004800000 */
[----:B------:R-:W-:-:S07]  /*4e60*/  SEL R21, R3, R6, !P1 ;  /* 0x0000000603157207 */ /* 0x000fce0004800000 */
.L_x_84:
[----:B------:R-:W-:-:S08]  /*4e70*/  NOP ;  /* 0x0000000000007918 */ /* 0x000fd00000000000 */
[----:B------:R-:W2:-:S00]  /*4e80*/  USETMAXREG.DEALLOC.CTAPOOL 0x28 ;  /* 0x00000028000079c8 */ /* 0x000e8000080e0500 */
[----:B--2---:R-:W-:-:S13]  /*4e90*/  ISETP.NE.AND P1, PT, R0, 0x1, PT ;  /* 0x000000010000780c */ /* 0x004fda0003f25270 */
[----:B------:R-:W-:Y:S05]  /*4ea0*/  @!P1 BRA `(.L_x_15) ;  /* 0x0000002000cc9947 */ /* 0x000fea0003800000 */
[----:B------:R-:W-:Y:S05]  /*4eb0*/  @!P4 BRA `(.L_x_87) ;  /* 0x000000100050c947 */ /* 0x000fea0003800000 */
[----:B------:R-:W-:-:S13]  /*4ec0*/  ISETP.NE.OR P0, PT, R0, 0x2, P0 ;  /* 0x000000020000780c */ /* 0x000fda0000705670 */
[----:B------:R-:W-:Y:S05]  /*4ed0*/  @P0 BRA `(.L_x_15) ;  /* 0x0000002000c00947 */ /* 0x000fea0003800000 */
[----:B------:R-:W-:-:S13]  /*4ee0*/  LOP3.LUT P1, RZ, R8, 0xff, RZ, 0xc0, !PT ;  /* 0x000000ff08ff7812 */ /* 0x000fda000782c0ff */
[----:B------:R-:W-:Y:S05]  /*4ef0*/  @!P1 BRA `(.L_x_88) ;  /* 0x0000000000189947 */ /* 0x000fea0003800000 */
[----:B------:R-:W-:Y:S01]  /*4f00*/  UMOV UR4, 0x400 ;  /* 0x0000040000047882 */ /* 0x000fe20000000000 */
[----:B------:R-:W-:Y:S01]  /*4f10*/  IMAD.MOV.U32 R0, RZ, RZ, RZ ;  /* 0x000000ffff007224 */ /* 0x000fe200078e00ff */
[----:B-1----:R-:W-:-:S04]  /*4f20*/  ULEA UR4, UR41, UR4, 0x18 ;  /* 0x0000000429047291 */ /* 0x002fc8000f8ec03f */
[----:B------:R-:W-:-:S05]  /*4f30*/  SHF.L.U32 R0, R0, 0x1f, RZ ;  /* 0x0000001f00007819 */ /* 0x000fca00000006ff */
[----:B------:R-:W1:Y:S02]  /*4f40*/  SYNCS.PHASECHK.TRANS64.TRYWAIT P0, [UR4+0xb8], R0 ;  /* 0x0000b800ff0075a7 */ /* 0x000e640008000144 */
[----:B-1----:R-:W-:Y:S05]  /*4f50*/  @!P0 BRA `(.L_x_89) ;  /* 0x0000002000fc8947 */ /* 0x002fea0003800000 */
.L_x_88:
[----:B-1----:R-:W-:Y:S01]  /*4f60*/  PRMT R0, RZ, 0x7610, R0 ;  /* 0x00007610ff007816 */ /* 0x002fe20000000000 */
[----:B------:R-:W-:Y:S06]  /*4f70*/  @P3 BRA `(.L_x_90) ;  /* 0x0000000000243947 */ /* 0x000fec0003800000 */
[----:B------:R-:W-:Y:S02]  /*4f80*/  ULDC.64 UR4, c[0x0][0x588] ;  /* 0x0001620000047ab9 */ /* 0x000fe40000000a00 */
[----:B------:R-:W-:-:S04]  /*4f90*/  ISETP.NE.U32.AND P0, PT, RZ, UR4, PT ;  /* 0x00000004ff007c0c */ /* 0x000fc8000bf05070 */
[----:B------:R-:W-:-:S13]  /*4fa0*/  ISETP.NE.AND.EX P0, PT, RZ, UR5, PT, P0 ;  /* 0x00000005ff007c0c */ /* 0x000fda000bf05300 */
[----:B------:R-:W-:Y:S05]  /*4fb0*/  @!P0 BRA `(.L_x_91) ;  /* 0x00000000000c8947 */ /* 0x000fea0003800000 */
[----:B------:R1:W5:Y:S01]  /*4fc0*/  LDG.E R3, desc[UR54][R4.64] ;  /* 0x0000003604037981 */ /* 0x000362000c1e1900 */
[----:B------:R-:W-:Y:S01]  /*4fd0*/  IMAD.MOV.U32 R0, RZ, RZ, 0x1 ;  /* 0x00000001ff007424 */ /* 0x000fe200078e00ff */
[----:B------:R-:W-:Y:S06]  /*4fe0*/  BRA `(.L_x_90) ;  /* 0x0000000000087947 */ /* 0x000fec0003800000 */
.L_x_91:
[----:B------:R-:W2:Y:S01]  /*4ff0*/  LDC R3, c[0x0][0x580] ;  /* 0x00016000ff037b82 */ /* 0x000ea20000000800 */
[----:B------:R-:W-:-:S07]  /*5000*/  IMAD.MOV.U32 R0, RZ, RZ, 0x1 ;  /* 0x00000001ff007424 */ /* 0x000fce00078e00ff */
.L_x_90:
[----:B------:R-:W-:Y:S01]  /*5010*/  UMOV UR4, URZ ;  /* 0x0000003f00047c82 */ /* 0x000fe20008000000 */
[----:B------:R-:W-:Y:S01]  /*5020*/  IMAD.MOV.U32 R8, RZ, RZ, 0x1 ;  /* 0x00000001ff087424 */ /* 0x000fe200078e00ff */
[----:B------:R-:W-:Y:S06]  /*5030*/  @!P1 BRA `(.L_x_92) ;  /* 0x0000000c004c9947 */ /* 0x000fec0003800000 */
[----:B------:R-:W3:Y:S01]  /*5040*/  LDC R9, c[0x0][0x900] ;  /* 0x00024000ff097b82 */ /* 0x000ee20000000800 */
[----:B-1----:R-:W-:Y:S01]  /*5050*/  IMAD.MOV.U32 R4, RZ, RZ, -0x1 ;  /* 0xffffffffff047424 */ /* 0x002fe200078e00ff */
[----:B------:R-:W-:Y:S01]  /*5060*/  LOP3.LUT R10, R19, 0x2, RZ, 0xfc, !PT ;  /* 0x00000002130a7812 */ /* 0x000fe200078efcff */
[----:B------:R-:W-:Y:S01]  /*5070*/  IMAD.MOV.U32 R6, RZ, RZ, 0x1 ;  /* 0x00000001ff067424 */ /* 0x000fe200078e00ff */
[----:B------:R-:W-:Y:S01]  /*5080*/  ULDC.64 UR14, c[0x0][0x198] ;  /* 0x00006600000e7ab9 */ /* 0x000fe20000000a00 */
[----:B------:R-:W-:Y:S01]  /*5090*/  IMAD.MOV.U32 R8, RZ, RZ, 0x1 ;  /* 0x00000001ff087424 */ /* 0x000fe200078e00ff */
[----:B------:R-:W-:Y:S01]  /*50a0*/  UMOV UR4, URZ ;  /* 0x0000003f00047c82 */ /* 0x000fe20008000000 */
[----:B------:R-:W-:Y:S01]  /*50b0*/  ULDC.64 UR22, c[0x0][0x588] ;  /* 0x0001620000167ab9 */ /* 0x000fe20000000a00 */
[----:B------:R-:W1:Y:S01]  /*50c0*/  LDC R11, c[0x0][0x8a8] ;  /* 0x00022a00ff0b7b82 */ /* 0x000e620000000800 */
[----:B------:R-:W-:Y:S01]  /*50d0*/  ULDC.64 UR24, c[0x0][0x8f8] ;  /* 0x00023e0000187ab9 */ /* 0x000fe20000000a00 */
[----:B------:R-:W-:Y:S01]  /*50e0*/  ULDC.64 UR26, c[0x0][0x590] ;  /* 0x00016400001a7ab9 */ /* 0x000fe20000000a00 */
[----:B---3--:R-:W-:-:S02]  /*50f0*/  SHF.L.U32 R4, R4, R9, RZ ;  /* 0x0000000904047219 */ /* 0x008fc400000006ff */
[----:B------:R-:W-:Y:S02]  /*5100*/  SHF.L.U32 R9, R6, R9, RZ ;  /* 0x0000000906097219 */ /* 0x000fe400000006ff */
[----:B------:R-:W-:Y:S01]  /*5110*/  LOP3.LUT R12, RZ, R4, RZ, 0x33, !PT ;  /* 0x00000004ff0c7212 */ /* 0x000fe200078e33ff */
[----:B-1----:R-:W-:-:S07]  /*5120*/  VIADD R11, R11, 0xffffffff ;  /* 0xffffffff0b0b7836 */ /* 0x002fce0000000000 */
.L_x_112:
[----:B------:R-:W-:Y:S02]  /*5130*/  ISETP.NE.U32.AND P0, PT, RZ, UR26, PT ;  /* 0x0000001aff007c0c */ /* 0x000fe4000bf05070 */
[----:B------:R-:W-:Y:S02]  /*5140*/  R2UR UR19, R21 ;  /* 0x00000000151372ca */ /* 0x000fe400000e0000 */
[----:B------:R-:W-:Y:S02]  /*5150*/  R2UR UR18, R20 ;  /* 0x00000000141272ca */ /* 0x000fe400000e0000 */
[----:B------:R-:W-:-:S09]  /*5160*/  ISETP.NE.AND.EX P0, PT, RZ, UR27, PT, P0 ;  /* 0x0000001bff007c0c */ /* 0x000fd2000bf05300 */
[----:B------:R-:W-:Y:S02]  /*5170*/  USHF.L.U32 UR19, UR19, 0x7, URZ ;  /* 0x0000000713137899 */ /* 0x000fe4000800063f */
[----:B------:R-:W-:Y:S02]  /*5180*/  USHF.L.U32 UR18, UR18, 0x6, URZ ;  /* 0x0000000612127899 */ /* 0x000fe4000800063f */
[----:B------:R-:W-:Y:S10]  /*5190*/  @!P0 BRA `(.L_x_93) ;  /* 0x00000000002c8947 */ /* 0x000ff40003800000 */
[----:B------:R-:W-:-:S04]  /*51a0*/  ISETP.NE.U32.AND P1, PT, RZ, UR22, PT ;  /* 0x00000016ff007c0c */ /* 0x000fc8000bf25070 */
[----:B------:R-:W-:-:S13]  /*51b0*/  ISETP.NE.AND.EX P1, PT, RZ, UR23, PT, P1 ;  /* 0x00000017ff007c0c */ /* 0x000fda000bf25310 */
[----:B------:R-:W-:Y:S05]  /*51c0*/  @!P1 BRA `(.L_x_94) ;  /* 0x0000000000189947 */ /* 0x000fea0003800000 */
[----:B------:R-:W1:Y:S01]  /*51d0*/  LDC.64 R4, c[0x0][0x588] ;  /* 0x00016200ff047b82 */ /* 0x000e620000000a00 */
[----:B--2--5:R-:W-:-:S04]  /*51e0*/  IMAD R3, R13, UR26, RZ ;  /* 0x0000001a0d037c24 */ /* 0x024fc8000f8e02ff */
[----:B-1----:R-:W-:-:S05]  /*51f0*/  IMAD.WIDE R4, R3, 0x4, R4 ;  /* 0x0000000403047825 */ /* 0x002fca00078e0204 */
[----:B------:R1:W5:Y:S01]  /*5200*/  LDG.E R3, desc[UR54][R4.64] ;  /* 0x0000003604037981 */ /* 0x000362000c1e1900 */
[----:B------:R-:W-:Y:S01]  /*5210*/  IMAD.MOV.U32 R0, RZ, RZ, 0x1 ;  /* 0x00000001ff007424 */ /* 0x000fe200078e00ff */
[----:B------:R-:W-:Y:S06]  /*5220*/  BRA `(.L_x_93) ;  /* 0x0000000000087947 */ /* 0x000fec0003800000 */
.L_x_94:
[----:B--2--5:R-:W3:Y:S01]  /*5230*/  LDC R3, c[0x0][0x580] ;  /* 0x00016000ff037b82 */ /* 0x024ee20000000800 */
[----:B------:R-:W-:-:S07]  /*5240*/  IMAD.MOV.U32 R0, RZ, RZ, 0x1 ;  /* 0x00000001ff007424 */ /* 0x000fce00078e00ff */
.L_x_93:
[----:B------:R-:W-:Y:S05]  /*5250*/  @!P0 BRA `(.L_x_95) ;  /* 0x00000000001c8947 */ /* 0x000fea0003800000 */
[----:B------:R-:W-:-:S13]  /*5260*/  LOP3.LUT P2, RZ, R0, 0xff, RZ, 0xc0, !PT ;  /* 0x000000ff00ff7812 */ /* 0x000fda000784c0ff */
[----:B-1----:R-:W1:Y:S02]  /*5270*/  @!P2 LDC.64 R4, c[0x0][0x588] ;  /* 0x00016200ff04ab82 */ /* 0x002e640000000a00 */
[----:B-1----:R-:W-:-:S04]  /*5280*/  @!P2 ISETP.NE.U32.AND P0, PT, R4, RZ, PT ;  /* 0x000000ff0400a20c */ /* 0x002fc80003f05070 */
[----:B------:R-:W-:Y:S02]  /*5290*/  @!P2 ISETP.NE.AND.EX P1, PT, R5, RZ, PT, P0 ;  /* 0x000000ff0500a20c */ /* 0x000fe40003f25300 */
[----:B--23-5:R-:W-:Y:S02]  /*52a0*/  @P2 FSETP.EQ.AND P0, PT, R3, RZ, PT ;  /* 0x000000ff0300220b */ /* 0x02cfe40003f02000 */
[----:B------:R-:W-:Y:S01]  /*52b0*/  @!P2 PLOP3.LUT P0, PT, P1, PT, PT, 0x8, 0x0 ;  /* 0x000000000000a81c */ /* 0x000fe20000f0e170 */
[----:B------:R-:W-:-:S12]  /*52c0*/  BRA `(.L_x_96) ;  /* 0x0000000000047947 */ /* 0x000fd80003800000 */
.L_x_95:
[----:B--23-5:R-:W-:-:S13]  /*52d0*/  FSETP.EQ.AND P0, PT, R3, RZ, PT ;  /* 0x000000ff0300720b */ /* 0x02cfda0003f02000 */
.L_x_96:
[----:B------:R-:W-:Y:S02]  /*52e0*/  ISETP.NE.AND P2, PT, R10, 0x3, PT ;  /* 0x000000030a00780c */ /* 0x000fe40003f45270 */
[----:B------:R-:W-:-:S04]  /*52f0*/  ELECT P1, URZ, PT ;  /* 0x00000000003f782f */ /* 0x000fc80003820000 */
[----:B------:R-:W-:-:S07]  /*5300*/  PLOP3.LUT P0, PT, P1, P0, PT, 0x20, 0x0 ;  /* 0x000000000000781c */ /* 0x000fce0000f00470 */
[----:B------:R-:W-:Y:S06]  /*5310*/  @!P2 BRA `(.L_x_97) ;  /* 0x000000000004a947 */ /* 0x000fec0003800000 */
[----:B------:R-:W-:Y:S01]  /*5320*/  BPT.TRAP 0x1 ;  /* 0x000000040000795c */ /* 0x000fe20000300000 */
.L_x_97:
[----:B------:R-:W2:Y:S01]  /*5330*/  S2UR UR41, SR_CgaCtaId ;  /* 0x00000000002979c3 */ /* 0x000ea20000008800 */
[----:B------:R-:W-:Y:S01]  /*5340*/  UMOV UR5, 0x400 ;  /* 0x0000040000057882 */ /* 0x000fe20000000000 */
[----:B-1----:R-:W-:Y:S01]  /*5350*/  SHF.L.U32 R4, R8, 0x1f, RZ ;  /* 0x0000001f08047819 */ /* 0x002fe200000006ff */
[----:B--2---:R-:W-:-:S04]  /*5360*/  ULEA UR6, UR41, UR5, 0x18 ;  /* 0x0000000529067291 */ /* 0x004fc8000f8ec03f */
[----:B------:R-:W-:-:S09]  /*5370*/  ULEA UR5, UR4, UR6, 0x3 ;  /* 0x0000000604057291 */ /* 0x000fd2000f8e183f */
[----:B------:R-:W1:Y:S02]  /*5380*/  SYNCS.PHASECHK.TRANS64.TRYWAIT P1, [UR5+0x98], R4 ;  /* 0x00009804ff0075a7 */ /* 0x000e640008020145 */
[----:B-1----:R-:W-:Y:S05]  /*5390*/  @!P1 BRA `(.L_x_98) ;  /* 0x0000002000049947 */ /* 0x002fea0003800000 */
.L_x_143:
[----:B------:R-:W-:Y:S04]  /*53a0*/  BSSY B0, `(.L_x_99) ;  /* 0x000000f000007945 */ /* 0x000fe80003800000 */
[----:B------:R-:W-:Y:S05]  /*53b0*/  @!P0 BRA `(.L_x_100) ;  /* 0x0000000000348947 */ /* 0x000fea0003800000 */
[----:B------:R-:W-:Y:S01]  /*53c0*/  ULEA UR16, UR4, UR6, 0xd ;  /* 0x0000000604107291 */ /* 0x000fe2000f8e683f */
[----:B------:R-:W-:Y:S01]  /*53d0*/  R2UR UR20, R13 ;  /* 0x000000000d1472ca */ /* 0x000fe200000e0000 */
[----:B------:R-:W-:Y:S02]  /*53e0*/  UIADD3 UR8, UP0, UR14, 0x3f0, URZ ;  /* 0x000003f00e087890 */ /* 0x000fe4000ff1e03f */
[----:B------:R-:W-:Y:S02]  /*53f0*/  UIADD3 UR17, UR5, 0x80, URZ ;  /* 0x0000008005117890 */ /* 0x000fe4000fffe03f */
[----:B------:R-:W-:Y:S02]  /*5400*/  UIADD3 UR16, UR16, 0x200, URZ ;  /* 0x0000020010107890 */ /* 0x000fe4000fffe03f */
[----:B------:R-:W-:Y:S01]  /*5410*/  UIADD3.X UR9, URZ, UR15, URZ, UP0, !UPT ;  /* 0x0000000f3f097290 */ /* 0x000fe200087fe43f */
[----:B------:R-:W-:Y:S01]  /*5420*/  UMOV UR10, 0x0 ;  /* 0x00000000000a7882 */ /* 0x000fe20000000000 */
[----:B------:R-:W-:-:S07]  /*5430*/  UMOV UR11, 0x10000000 ;  /* 0x10000000000b7882 */ /* 0x000fce0000000000 */
[----:B------:R2:W-:Y:S02]  /*5440*/  UTMALDG.3D [UR16], [UR8], desc[UR10] ;  /* 0x00000a10080075b4 */ /* 0x0005e40008011000 */
[----:B--2---:R-:W-:Y:S05]  /*5450*/  @!P2 BRA `(.L_x_101) ;  /* 0x000000000004a947 */ /* 0x004fea0003800000 */
[----:B------:R-:W-:Y:S01]  /*5460*/  BPT.TRAP 0x1 ;  /* 0x000000040000795c */ /* 0x000fe20000300000 */
.L_x_101:
[----:B-1----:R-:W1:Y:S02]  /*5470*/  LDC R4, c[0x0][0x800] ;  /* 0x00020000ff047b82 */ /* 0x002e640000000800 */
[----:B-1----:R2:W-:Y:S02]  /*5480*/  SYNCS.ARRIVE.TRANS64.RED.A0TR RZ, [UR5+0x80], R4 ;  /* 0x00008004ffff79a7 */ /* 0x0025e40008300405 */
.L_x_100:
[----:B------:R-:W-:Y:S05]  /*5490*/  BSYNC B0 ;  /* 0x0000000000007941 */ /* 0x000fea0003800000 */
.L_x_99:
[----:B------:R-:W-:Y:S05]  /*54a0*/  @!P2 BRA `(.L_x_102) ;  /* 0x000000000004a947 */ /* 0x000fea0003800000 */
[----:B------:R-:W-:Y:S01]  /*54b0*/  BPT.TRAP 0x1 ;  /* 0x000000040000795c */ /* 0x000fe20000300000 */
.L_x_102:
[----:B------:R-:W-:Y:S02]  /*54c0*/  UIADD3 UR5, UR5, 0x80, URZ ;  /* 0x0000008005057890 */ /* 0x000fe4000fffe03f */
[----:B------:R-:W-:Y:S02]  /*54d0*/  UIADD3 UR4, UR4, 0x1, URZ ;  /* 0x0000000104047890 */ /* 0x000fe4000fffe03f */
[----:B------:R-:W-:Y:S02]  /*54e0*/  UPRMT UR5, UR41, 0x654, UR5 ;  /* 0x0000065429057896 */ /* 0x000fe40008000005 */
[----:B------:R-:W-:-:S04]  /*54f0*/  UISETP.NE.AND UP0, UPT, UR4, 0x3, UPT ;  /* 0x000000030400788c */ /* 0x000fc8000bf05270 */
[----:B------:R-:W-:-:S03]  /*5500*/  USEL UR7, URZ, 0x1, UP0 ;  /* 0x000000013f077887 */ /* 0x000fc60008000000 */
[----:B------:R-:W-:Y:S01]  /*5510*/  SYNCS.ARRIVE.TRANS64.RED.A1T0 RZ, [UR5], RZ ;  /* 0x000000ffffff79a7 */ /* 0x000fe20008100405 */
[----:B------:R-:W-:Y:S02]  /*5520*/  USEL UR5, UR4, URZ, UP0 ;  /* 0x0000003f04057287 */ /* 0x000fe40008000000 */
[----:B------:R-:W-:Y:S01]  /*5530*/  LOP3.LUT R8, R8, UR7, RZ, 0x3c, !PT ;  /* 0x0000000708087c12 */ /* 0x000fe2000f8e3cff */
[----:B------:R-:W-:Y:S09]  /*5540*/  @!P2 BRA `(.L_x_103) ;  /* 0x000000000004a947 */ /* 0x000ff20003800000 */
[----:B------:R-:W-:Y:S01]  /*5550*/  BPT.TRAP 0x1 ;  /* 0x000000040000795c */ /* 0x000fe20000300000 */
.L_x_103:
[----:B------:R-:W-:Y:S01]  /*5560*/  ULEA UR4, UR5, UR6, 0x3 ;  /* 0x0000000605047291 */ /* 0x000fe2000f8e183f */
[----:B-12---:R-:W-:-:S08]  /*5570*/  SHF.L.U32 R4, R8, 0x1f, RZ ;  /* 0x0000001f08047819 */ /* 0x006fd000000006ff */
[----:B------:R-:W1:Y:S02]  /*5580*/  SYNCS.PHASECHK.TRANS64.TRYWAIT P1, [UR4+0x98], R4 ;  /* 0x00009804ff0075a7 */ /* 0x000e640008020144 */
[----:B-1----:R-:W-:Y:S05]  /*5590*/  @!P1 BRA `(.L_x_104) ;  /* 0x0000001c009c9947 */ /* 0x002fea0003800000 */
.L_x_144:
[----:B------:R-:W-:Y:S04]  /*55a0*/  BSSY B0, `(.L_x_105) ;  /* 0x0000011000007945 */ /* 0x000fe80003800000 */
[----:B------:R-:W-:Y:S05]  /*55b0*/  @!P0 BRA `(.L_x_106) ;  /* 0x00000000003c8947 */ /* 0x000fea0003800000 */
[----:B------:R-:W-:Y:S01]  /*55c0*/  ULEA UR8, UR5, UR6, 0xd ;  /* 0x0000000605087291 */ /* 0x000fe2000f8e683f */
[----:B------:R-:W-:Y:S01]  /*55d0*/  R2UR UR12, R13 ;  /* 0x000000000d0c72ca */ /* 0x000fe200000e0000 */
[----:B------:R-:W-:Y:S02]  /*55e0*/  UIADD3 UR16, UP0, UR14, 0x3f0, URZ ;  /* 0x000003f00e107890 */ /* 0x000fe4000ff1e03f */
[----:B------:R-:W-:Y:S02]  /*55f0*/  UIADD3 UR10, UR18, 0x20, URZ ;  /* 0x00000020120a7890 */ /* 0x000fe4000fffe03f */
[----:B------:R-:W-:Y:S02]  /*5600*/  UIADD3 UR9, UR4, 0x80, URZ ;  /* 0x0000008004097890 */ /* 0x000fe4000fffe03f */
[----:B------:R-:W-:Y:S02]  /*5610*/  UIADD3 UR8, UR8, 0x200, URZ ;  /* 0x0000020008087890 */ /* 0x000fe4000fffe03f */
[----:B------:R-:W-:Y:S01]  /*5620*/  UIADD3.X UR17, URZ, UR15, URZ, UP0, !UPT ;  /* 0x0000000f3f117290 */ /* 0x000fe200087fe43f */
[----:B------:R-:W-:Y:S01]  /*5630*/  UMOV UR20, 0x0 ;  /* 0x0000000000147882 */ /* 0x000fe20000000000 */
[----:B------:R-:W-:Y:S01]  /*5640*/  UMOV UR21, 0x10000000 ;  /* 0x1000000000157882 */ /* 0x000fe20000000000 */
[----:B------:R-:W-:-:S06]  /*5650*/  UMOV UR11, UR19 ;  /* 0x00000013000b7c82 */ /* 0x000fcc0008000000 */
[----:B------:R2:W-:Y:S02]  /*5660*/  UTMALDG.3D [UR8], [UR16], desc[UR20] ;  /* 0x00001408100075b4 */ /* 0x0005e40008011000 */
[----:B--2---:R-:W-:Y:S05]  /*5670*/  @!P2 BRA `(.L_x_107) ;  /* 0x000000000004a947 */ /* 0x004fea0003800000 */
[----:B------:R-:W-:Y:S01]  /*5680*/  BPT.TRAP 0x1 ;  /* 0x000000040000795c */ /* 0x000fe20000300000 */
.L_x_107:
[----:B-1----:R-:W1:Y:S02]  /*5690*/  LDC R4, c[0x0][0x800] ;  /* 0x00020000ff047b82 */ /* 0x002e640000000800 */
[----:B-1----:R2:W-:Y:S02]  /*56a0*/  SYNCS.ARRIVE.TRANS64.RED.A0TR RZ, [UR4+0x80], R4 ;  /* 0x00008004ffff79a7 */ /* 0x0025e40008300404 */
.L_x_106:
[----:B------:R-:W-:Y:S05]  /*56b0*/  BSYNC B0 ;  /* 0x0000000000007941 */ /* 0x000fea0003800000 */
.L_x_105:
[----:B------:R-:W-:Y:S05]  /*56c0*/  @!P2 BRA `(.L_x_108) ;  /* 0x000000000004a947 */ /* 0x000fea0003800000 */
[----:B------:R-:W-:Y:S01]  /*56d0*/  BPT.TRAP 0x1 ;  /* 0x000000040000795c */ /* 0x000fe20000300000 */
.L_x_108:
[----:B------:R-:W-:Y:S01]  /*56e0*/  UIADD3 UR4, UR4, 0x80, URZ ;  /* 0x0000008004047890 */ /* 0x000fe2000fffe03f */
[----:B------:R-:W-:Y:S01]  /*56f0*/  IADD3 R16, P0, R16, UR36, RZ ;  /* 0x0000002410107c10 */ /* 0x000fe2000ff1e0ff */
[----:B------:R-:W-:Y:S01]  /*5700*/  IMAD.MOV.U32 R21, RZ, RZ, -0x1 ;  /* 0xffffffffff157424 */ /* 0x000fe200078e00ff */
[----:B-12---:R-:W-:Y:S01]  /*5710*/  PRMT R4, RZ, 0x7610, R4 ;  /* 0x00007610ff047816 */ /* 0x006fe20000000004 */
[----:B------:R-:W-:Y:S01]  /*5720*/  UPRMT UR4, UR41, 0x654, UR4 ;  /* 0x0000065429047896 */ /* 0x000fe20008000004 */
[----:B------:R-:W-:Y:S01]  /*5730*/  IADD3.X R17, R17, UR42, RZ, P0, !PT ;  /* 0x0000002a11117c10 */ /* 0x000fe200087fe4ff */
[----:B------:R-:W-:Y:S01]  /*5740*/  IMAD.MOV.U32 R20, RZ, RZ, -0x1 ;  /* 0xffffffffff147424 */ /* 0x000fe200078e00ff */
[----:B------:R-:W-:Y:S01]  /*5750*/  ISETP.GE.U32.AND P0, PT, R16, UR24, PT ;  /* 0x0000001810007c0c */ /* 0x000fe2000bf06070 */
[----:B------:R-:W-:-:S03]  /*5760*/  IMAD.MOV.U32 R13, RZ, RZ, -0x1 ;  /* 0xffffffffff0d7424 */ /* 0x000fc600078e00ff */
[----:B------:R-:W-:Y:S02]  /*5770*/  ISETP.GE.U32.AND.EX P0, PT, R17, UR25, PT, P0 ;  /* 0x0000001911007c0c */ /* 0x000fe4000bf06100 */
[----:B------:R-:W-:Y:S01]  /*5780*/  SYNCS.ARRIVE.TRANS64.RED.A1T0 RZ, [UR4], RZ ;  /* 0x000000ffffff79a7 */ /* 0x000fe20008100404 */
[----:B------:R-:W-:-:S04]  /*5790*/  UIADD3 UR4, UR5, 0x1, URZ ;  /* 0x0000000105047890 */ /* 0x000fc8000fffe03f */
[----:B------:R-:W-:-:S04]  /*57a0*/  UISETP.NE.AND UP0, UPT, UR4, 0x3, UPT ;  /* 0x000000030400788c */ /* 0x000fc8000bf05270 */
[----:B------:R-:W-:Y:S02]  /*57b0*/  USEL UR5, URZ, 0x1, UP0 ;  /* 0x000000013f057887 */ /* 0x000fe40008000000 */
[----:B------:R-:W-:-:S04]  /*57c0*/  USEL UR4, UR4, URZ, UP0 ;  /* 0x0000003f04047287 */ /* 0x000fc80008000000 */
[----:B------:R-:W-:Y:S01]  /*57d0*/  LOP3.LUT R8, R8, UR5, RZ, 0x3c, !PT ;  /* 0x0000000508087c12 */ /* 0x000fe2000f8e3cff */
[----:B------:R-:W-:Y:S07]  /*57e0*/  @P0 BRA `(.L_x_109) ;  /* 0x0000000400580947 */ /* 0x000fee0003800000 */
[----:B------:R-:W1:Y:S01]  /*57f0*/  S2R R13, SR_CTAID.X ;  /* 0x00000000000d7919 */ /* 0x000e620000002500 */
[----:B------:R-:W2:Y:S01]  /*5800*/  LDC.64 R14, c[0x0][0x8d0] ;  /* 0x00023400ff0e7b82 */ /* 0x000ea20000000a00 */
[----:B------:R-:W-:Y:S01]  /*5810*/  ULDC UR5, c[0x0][0x150] ;  /* 0x0000540000057ab9 */ /* 0x000fe20000000800 */
[----:B------:R-:W-:Y:S01]  /*5820*/  IMAD.MOV.U32 R22, RZ, RZ, R17 ;  /* 0x000000ffff167224 */ /* 0x000fe200078e0011 */
[----:B------:R-:W3:Y:S05]  /*5830*/  S2R R20, SR_CTAID.Y ;  /* 0x0000000000147919 */ /* 0x000eea0000002600 */
[----:B------:R-:W4:Y:S08]  /*5840*/  LDC R6, c[0x0][0x144] ;  /* 0x00005100ff067b82 */ /* 0x000f300000000800 */
[----:B------:R-:W4:Y:S01]  /*5850*/  LDC R21, c[0x0][0x8d8] ;  /* 0x00023600ff157b82 */ /* 0x000f220000000800 */
[----:B--2---:R-:W-:-:S04]  /*5860*/  ISETP.NE.U32.AND P0, PT, R14, RZ, PT ;  /* 0x000000ff0e00720c */ /* 0x004fc80003f05070 */
[----:B------:R-:W-:Y:S02]  /*5870*/  ISETP.NE.AND.EX P0, PT, R15, RZ, PT, P0 ;  /* 0x000000ff0f00720c */ /* 0x000fe40003f05300 */
[----:B-1----:R-:W-:Y:S02]  /*5880*/  I2FP.F32.U32 R4, R13 ;  /* 0x0000000d00047245 */ /* 0x002fe40000201000 */
[----:B---3--:R-:W-:-:S03]  /*5890*/  I2FP.F32.U32 R18, R20 ;  /* 0x0000001400127245 */ /* 0x008fc60000201000 */
[----:B------:R-:W-:-:S06]  /*58a0*/  FMUL R4, R4, UR5 ;  /* 0x0000000504047c20 */ /* 0x000fcc0008400000 */
[----:B------:R-:W1:Y:S02]  /*58b0*/  F2I.U32.TRUNC.NTZ R4, R4 ;  /* 0x0000000400047305 */ /* 0x000e64000020f000 */
[----:B-1----:R-:W-:-:S04]  /*58c0*/  IMAD.MOV R5, RZ, RZ, -R4 ;  /* 0x000000ffff057224 */ /* 0x002fc800078e0a04 */
[----:B----4-:R-:W-:Y:S02]  /*58d0*/  IMAD R13, R6, R5, R13 ;  /* 0x00000005060d7224 */ /* 0x010fe400078e020d */
[----:B------:R-:W-:Y:S01]  /*58e0*/  IMAD.MOV.U32 R6, RZ, RZ, R16 ;  /* 0x000000ffff067224 */ /* 0x000fe200078e0010 */
[----:B------:R-:W-:Y:S06]  /*58f0*/  @!P0 BRA `(.L_x_110) ;  /* 0x0000000000308947 */ /* 0x000fec0003800000 */
[----:B------:R-:W1:Y:S02]  /*5900*/  LDC R5, c[0x0][0x8dc] ;  /* 0x00023700ff057b82 */ /* 0x000e640000000800 */
[----:B-1----:R-:W-:-:S05]  /*5910*/  IADD3 R5, P0, R16, R5, RZ ;  /* 0x0000000510057210 */ /* 0x002fca0007f1e0ff */
[----:B------:R-:W-:-:S04]  /*5920*/  IMAD.X R23, RZ, RZ, R17, P0 ;  /* 0x000000ffff177224 */ /* 0x000fc800000e0611 */
[----:B------:R-:W-:-:S04]  /*5930*/  IMAD.WIDE.U32 R6, R23, R14, RZ ;  /* 0x0000000e17067225 */ /* 0x000fc800078e00ff */
[----:B------:R-:W-:-:S04]  /*5940*/  IMAD.WIDE.U32 R6, P0, R5, R15, R6 ;  /* 0x0000000f05067225 */ /* 0x000fc80007800006 */
[----:B------:R-:W-:-:S04]  /*5950*/  IMAD.WIDE.U32 R4, R5, R14, RZ ;  /* 0x0000000e05047225 */ /* 0x000fc800078e00ff */
[----:B------:R-:W-:Y:S01]  /*5960*/  IMAD.MOV.U32 R4, RZ, RZ, R7 ;  /* 0x000000ffff047224 */ /* 0x000fe200078e0007 */
[----:B------:R-:W-:Y:S01]  /*5970*/  IADD3 RZ, P1, R5, R6, RZ ;  /* 0x0000000605ff7210 */ /* 0x000fe20007f3e0ff */
[----:B------:R-:W-:-:S04]  /*5980*/  IMAD.X R5, RZ, RZ, RZ, P0 ;  /* 0x000000ffff057224 */ /* 0x000fc800000e06ff */
[----:B------:R-:W-:-:S04]  /*5990*/  IMAD.WIDE.U32.X R4, R23, R15, R4, P1 ;  /* 0x0000000f17047225 */ /* 0x000fc800008e0404 */
[----:B------:R-:W-:Y:S02]  /*59a0*/  IMAD.MOV.U32 R6, RZ, RZ, R4 ;  /* 0x000000ffff067224 */ /* 0x000fe400078e0004 */
[----:B------:R-:W-:-:S07]  /*59b0*/  IMAD.MOV.U32 R22, RZ, RZ, R5 ;  /* 0x000000ffff167224 */ /* 0x000fce00078e0005 */
.L_x_110:
[----:B------:R-:W-:Y:S01]  /*59c0*/  ULDC UR5, c[0x0][0x154] ;  /* 0x0000550000057ab9 */ /* 0x000fe20000000800 */
[----:B------:R-:W1:Y:S01]  /*59d0*/  LDC R7, c[0x0][0x148] ;  /* 0x00005200ff077b82 */ /* 0x000e620000000800 */
[----:B------:R-:W-:Y:S01]  /*59e0*/  FMUL R14, R18, UR5 ;  /* 0x00000005120e7c20 */ /* 0x000fe20008400000 */
[----:B------:R-:W-:Y:S02]  /*59f0*/  ISETP.NE.AND P2, PT, R2, 0x1, PT ;  /* 0x000000010200780c */ /* 0x000fe40003f45270 */
[-CC-:B------:R-:W-:Y:S02]  /*5a00*/  SHF.R.U64 R18, R6, R21.reuse, R22.reuse ;  /* 0x0000001506127219 */ /* 0x180fe40000001216 */
[----:B------:R-:W-:Y:S01]  /*5a10*/  SHF.R.U32.HI R21, RZ, R21, R22 ;  /* 0x00000015ff157219 */ /* 0x000fe20000011616 */
[----:B------:R-:W2:Y:S01]  /*5a20*/  F2I.U32.TRUNC.NTZ R14, R14 ;  /* 0x0000000e000e7305 */ /* 0x000ea2000020f000 */
[----:B------:R-:W3:Y:S01]  /*5a30*/  LDC.64 R4, c[0x0][0x8c8] ;  /* 0x00023200ff047b82 */ /* 0x000ee20000000a00 */
[----:B------:R-:W-:-:S05]  /*5a40*/  IADD3 R23, P0, RZ, -R18, RZ ;  /* 0x80000012ff177210 */ /* 0x000fca0007f1e0ff */
[----:B------:R-:W-:Y:S02]  /*5a50*/  IMAD.X R21, RZ, RZ, ~R21, P0 ;  /* 0x000000ffff157224 */ /* 0x000fe400000e0e15 */
[----:B------:R-:W4:Y:S01]  /*5a60*/  LDC R22, c[0x0][0x8c0] ;  /* 0x00023000ff167b82 */ /* 0x000f220000000800 */
[----:B--2---:R-:W-:-:S07]  /*5a70*/  IMAD.MOV R15, RZ, RZ, -R14 ;  /* 0x000000ffff0f7224 */ /* 0x004fce00078e0a0e */
[----:B------:R-:W2:Y:S01]  /*5a80*/  LDC R27, c[0x0][0x900] ;  /* 0x00024000ff1b7b82 */ /* 0x000ea20000000800 */
[----:B-1----:R-:W-:-:S07]  /*5a90*/  @P2 IMAD R13, R7, R15, R20 ;  /* 0x0000000f070d2224 */ /* 0x002fce00078e0214 */
[----:B------:R-:W1:Y:S01]  /*5aa0*/  LDC.64 R14, c[0x0][0x8e8] ;  /* 0x00023a00ff0e7b82 */ /* 0x000e620000000a00 */
[----:B---3--:R-:W-:-:S04]  /*5ab0*/  IMAD R6, R21, R4, RZ ;  /* 0x0000000415067224 */ /* 0x008fc800078e02ff */
[C---:B------:R-:W-:Y:S02]  /*5ac0*/  IMAD R7, R23.reuse, R5, R6 ;  /* 0x0000000517077224 */ /* 0x040fe400078e0206 */
[----:B------:R-:W-:Y:S01]  /*5ad0*/  IMAD.WIDE.U32 R4, R23, R4, R16 ;  /* 0x0000000417047225 */ /* 0x000fe200078e0010 */
[----:B------:R-:W3:Y:S03]  /*5ae0*/  LDC R6, c[0x0][0x8b0] ;  /* 0x00022c00ff067b82 */ /* 0x000ee60000000800 */
[----:B------:R-:W-:-:S05]  /*5af0*/  IMAD.IADD R5, R5, 0x1, R7 ;  /* 0x0000000105057824 */ /* 0x000fca00078e0207 */
[-CC-:B----4-:R-:W-:Y:S01]  /*5b00*/  SHF.R.U64 R26, R4, R22.reuse, R5.reuse ;  /* 0x00000016041a7219 */ /* 0x190fe20000001205 */
[----:B------:R-:W4:Y:S01]  /*5b10*/  LDC R25, c[0x0][0x8f0] ;  /* 0x00023c00ff197b82 */ /* 0x000f220000000800 */
[----:B------:R-:W-:Y:S02]  /*5b20*/  SHF.R.U32.HI R5, RZ, R22, R5 ;  /* 0x00000016ff057219 */ /* 0x000fe40000011605 */
[----:B-1----:R-:W-:-:S05]  /*5b30*/  ISETP.NE.U32.AND P0, PT, R14, RZ, PT ;  /* 0x000000ff0e00720c */ /* 0x002fca0003f05070 */
[----:B------:R-:W1:Y:S01]  /*5b40*/  LDC R24, c[0x0][0x8e0] ;  /* 0x00023800ff187b82 */ /* 0x000e620000000800 */
[----:B------:R-:W-:Y:S02]  /*5b50*/  ISETP.NE.AND.EX P0, PT, R15, RZ, PT, P0 ;  /* 0x000000ff0f00720c */ /* 0x000fe40003f05300 */
[----:B---3--:R-:W-:-:S05]  /*5b60*/  SHF.R.U64 R23, R26, R6, R5 ;  /* 0x000000061a177219 */ /* 0x008fca0000001205 */
[----:B------:R-:W3:Y:S01]  /*5b70*/  LDC R22, c[0x0][0x8b8] ;  /* 0x00022e00ff167b82 */ /* 0x000ee20000000800 */
[----:B------:R-:W-:-:S04]  /*5b80*/  SHF.R.U32.HI R4, RZ, R6, R5 ;  /* 0x00000006ff047219 */ /* 0x000fc80000011605 */
[-CC-:B--2---:R-:W-:Y:S02]  /*5b90*/  SHF.R.U64 R21, R23, R27.reuse, R4.reuse ;  /* 0x0000001b17157219 */ /* 0x184fe40000001204 */
[----:B------:R-:W-:Y:S01]  /*5ba0*/  SHF.R.U32.HI R27, RZ, R27, R4 ;  /* 0x0000001bff1b7219 */ /* 0x000fe20000011604 */
[----:B------:R-:W2:Y:S02]  /*5bb0*/  LDC R20, c[0x0][0x8a8] ;  /* 0x00022a00ff147b82 */ /* 0x000ea40000000800 */
[----:B------:R-:W-:Y:S02]  /*5bc0*/  IMAD.MOV.U32 R4, RZ, RZ, R21 ;  /* 0x000000ffff047224 */ /* 0x000fe400078e0015 */
[----:B------:R-:W-:Y:S01]  /*5bd0*/  IMAD.MOV.U32 R5, RZ, RZ, R27 ;  /* 0x000000ffff057224 */ /* 0x000fe200078e001b */
[----:B----4-:R-:W-:Y:S06]  /*5be0*/  @!P0 BRA `(.L_x_111) ;  /* 0x0000000000288947 */ /* 0x010fec0003800000 */
[----:B------:R-:W4:Y:S02]  /*5bf0*/  LDC R4, c[0x0][0x8f4] ;  /* 0x00023d00ff047b82 */ /* 0x000f240000000800 */
[----:B----4-:R-:W-:-:S05]  /*5c00*/  IADD3 R5, P0, R21, R4, RZ ;  /* 0x0000000415057210 */ /* 0x010fca0007f1e0ff */
[----:B------:R-:W-:-:S04]  /*5c10*/  IMAD.X R27, RZ, RZ, R27, P0 ;  /* 0x000000ffff1b7224 */ /* 0x000fc800000e061b */
[----:B------:R-:W-:-:S04]  /*5c20*/  IMAD.WIDE.U32 R6, R27, R14, RZ ;  /* 0x0000000e1b067225 */ /* 0x000fc800078e00ff */
[----:B------:R-:W-:-:S04]  /*5c30*/  IMAD.WIDE.U32 R6, P0, R5, R15, R6 ;  /* 0x0000000f05067225 */ /* 0x000fc80007800006 */
[----:B------:R-:W-:-:S04]  /*5c40*/  IMAD.WIDE.U32 R4, R5, R14, RZ ;  /* 0x0000000e05047225 */ /* 0x000fc800078e00ff */
[----:B------:R-:W-:Y:S01]  /*5c50*/  IMAD.MOV.U32 R4, RZ, RZ, R7 ;  /* 0x000000ffff047224 */ /* 0x000fe200078e0007 */
[----:B------:R-:W-:Y:S01]  /*5c60*/  IADD3 RZ, P1, R5, R6, RZ ;  /* 0x0000000605ff7210 */ /* 0x000fe20007f3e0ff */
[----:B------:R-:W-:-:S04]  /*5c70*/  IMAD.X R5, RZ, RZ, RZ, P0 ;  /* 0x000000ffff057224 */ /* 0x000fc800000e06ff */
[----:B------:R-:W-:-:S08]  /*5c80*/  IMAD.WIDE.U32.X R4, R27, R15, R4, P1 ;  /* 0x0000000f1b047225 */ /* 0x000fd000008e0404 */
.L_x_111:
[----:B------:R-:W-:Y:S02]  /*5c90*/  SHF.R.U64 R25, R4, R25, R5 ;  /* 0x0000001904197219 */ /* 0x000fe40000001205 */
[----:B------:R-:W-:Y:S02]  /*5ca0*/  LOP3.LUT R4, R23, R12, RZ, 0xc0, !PT ;  /* 0x0000000c17047212 */ /* 0x000fe400078ec0ff */
[----:B------:R-:W-:Y:S01]  /*5cb0*/  LOP3.LUT R6, R26, R11, RZ, 0xc0, !PT ;  /* 0x0000000b1a067212 */ /* 0x000fe200078ec0ff */
[----:B------:R-:W-:Y:S02]  /*5cc0*/  IMAD.MOV R5, RZ, RZ, -R25 ;  /* 0x000000ffff057224 */ /* 0x000fe400078e0a19 */
[----:B------:R-:W-:Y:S02]  /*5cd0*/  IMAD R4, R9, R25, R4 ;  /* 0x0000001909047224 */ /* 0x000fe400078e0204 */
[----:B-1----:R-:W-:Y:S02]  /*5ce0*/  IMAD R21, R5, R24, R21 ;  /* 0x0000001805157224 */ /* 0x002fe400078e0215 */
[----:B---3--:R-:W-:-:S02]  /*5cf0*/  IMAD R13, R4, R22, R13 ;  /* 0x00000016040d7224 */ /* 0x008fc400078e020d */
[----:B--2---:R-:W-:Y:S02]  /*5d00*/  IMAD R6, R21, R20, R6 ;  /* 0x0000001415067224 */ /* 0x004fe400078e0206 */
[----:B------:R-:W-:-:S03]  /*5d10*/  IMAD.MOV.U32 R4, RZ, RZ, 0x1 ;  /* 0x00000001ff047424 */ /* 0x000fc600078e00ff */
[----:B------:R-:W-:Y:S02]  /*5d20*/  SEL R20, R6, R13, !P2 ;  /* 0x0000000d06147207 */ /* 0x000fe40005000000 */
[----:B------:R-:W-:Y:S01]  /*5d30*/  SEL R21, R13, R6, !P2 ;  /* 0x000000060d157207 */ /* 0x000fe20005000000 */
[----:B------:R-:W-:-:S07]  /*5d40*/  IMAD.MOV.U32 R13, RZ, RZ, R18 ;  /* 0x000000ffff0d7224 */ /* 0x000fce00078e0012 */
.L_x_109:
[----:B------:R-:W-:-:S13]  /*5d50*/  LOP3.LUT P0, RZ, R4, 0xff, RZ, 0xc0, !PT ;  /* 0x000000ff04ff7812 */ /* 0x000fda000780c0ff */
[----:B------:R-:W-:Y:S05]  /*5d60*/  @P0 BRA `(.L_x_112) ;  /* 0xfffffff000f00947 */ /* 0x000fea000383ffff */
.L_x_92:
[----:B------:R-:W-:-:S13]  /*5d70*/  ELECT P0, URZ, PT ;  /* 0x00000000003f782f */ /* 0x000fda0003800000 */
[----:B------:R-:W-:Y:S05]  /*5d80*/  @!P0 BRA `(.L_x_15) ;  /* 0x0000001400148947 */ /* 0x000fea0003800000 */
[----:B------:R-:W-:-:S04]  /*5d90*/  LOP3.LUT R19, R19, 0x2, RZ, 0xfc, !PT ;  /* 0x0000000213137812 */ /* 0x000fc800078efcff */
[----:B------:R-:W-:-:S13]  /*5da0*/  ISETP.NE.AND P1, PT, R19, 0x3, PT ;  /* 0x000000031300780c */ /* 0x000fda0003f25270 */
[----:B------:R-:W-:Y:S05]  /*5db0*/  @!P1 BRA `(.L_x_113) ;  /* 0x0000000000049947 */ /* 0x000fea0003800000 */
[----:B------:R-:W-:Y:S01]  /*5dc0*/  BPT.TRAP 0x1 ;  /* 0x000000040000795c */ /* 0x000fe20000300000 */
.L_x_113:
[----:B------:R-:W-:Y:S01]  /*5dd0*/  IMAD.U32 R7, RZ, RZ, UR41 ;  /* 0x00000029ff077e24 */ /* 0x000fe2000f8e00ff */
[----:B------:R-:W-:Y:S01]  /*5de0*/  MOV R0, 0x400 ;  /* 0x0000040000007802 */ /* 0x000fe20000000f00 */
[----:B------:R-:W-:-:S03]  /*5df0*/  IMAD.U32 R2, RZ, RZ, UR4 ;  /* 0x00000004ff027e24 */ /* 0x000fc6000f8e00ff */
[----:B------:R-:W-:Y:S02]  /*5e00*/  LEA R7, R7, R0, 0x18 ;  /* 0x0000000007077211 */ /* 0x000fe400078ec0ff */
[----:B------:R-:W-:-:S03]  /*5e10*/  SHF.L.U32 R0, R8, 0x1f, RZ ;  /* 0x0000001f08007819 */ /* 0x000fc600000006ff */
[----:B--2--5:R-:W-:-:S04]  /*5e20*/  IMAD R3, R2, 0x8, R7 ;  /* 0x0000000802037824 */ /* 0x024fc800078e0207 */
[----:B------:R-:W2:Y:S02]  /*5e30*/  SYNCS.PHASECHK.TRANS64.TRYWAIT P0, [R3+URZ+0x98], R0 ;  /* 0x00009800030075a7 */ /* 0x000ea4000800017f */
[----:B--2---:R-:W-:Y:S05]  /*5e40*/  @!P0 BRA `(.L_x_114) ;  /* 0x0000001400888947 */ /* 0x004fea0003800000 */
.L_x_145:
[----:B------:R-:W-:Y:S05]  /*5e50*/  @!P1 BRA `(.L_x_115) ;  /* 0x0000000000049947 */ /* 0x000fea0003800000 */
[----:B------:R-:W-:Y:S01]  /*5e60*/  BPT.TRAP 0x1 ;  /* 0x000000040000795c */ /* 0x000fe20000300000 */
.L_x_115:
[----:B------:R-:W-:-:S04]  /*5e70*/  UIADD3 UR5, UR4, 0x1, URZ ;  /* 0x0000000104057890 */ /* 0x000fc8000fffe03f */
[----:B------:R-:W-:Y:S02]  /*5e80*/  UISETP.NE.AND UP0, UPT, UR5, 0x3, UPT ;  /* 0x000000030500788c */ /* 0x000fe4000bf05270 */
[----:B------:R-:W-:Y:S02]  /*5e90*/  IMAD.U32 R2, RZ, RZ, UR5 ;  /* 0x00000005ff027e24 */ /* 0x000fe4000f8e00ff */
[----:B------:R-:W-:Y:S02]  /*5ea0*/  USEL UR5, URZ, 0x1, UP0 ;  /* 0x000000013f057887 */ /* 0x000fe40008000000 */
[----:B------:R-:W-:-:S04]  /*5eb0*/  PLOP3.LUT P0, PT, PT, PT, UP0, 0x80, 0x0 ;  /* 0x000000000000781c */ /* 0x000fc80003f0f008 */
[----:B------:R-:W-:Y:S02]  /*5ec0*/  SEL R2, R2, RZ, P0 ;  /* 0x000000ff02027207 */ /* 0x000fe40000000000 */
[----:B--2---:R-:W-:-:S03]  /*5ed0*/  LOP3.LUT R3, R8, UR5, RZ, 0x3c, !PT ;  /* 0x0000000508037c12 */ /* 0x004fc6000f8e3cff */
[----:B-1----:R-:W-:Y:S01]  /*5ee0*/  IMAD R5, R2, 0x8, R7 ;  /* 0x0000000802057824 */ /* 0x002fe200078e0207 */
[----:B------:R-:W-:-:S04]  /*5ef0*/  SHF.L.U32 R0, R3, 0x1f, RZ ;  /* 0x0000001f03007819 */ /* 0x000fc800000006ff */
[----:B------:R-:W1:Y:S02]  /*5f00*/  SYNCS.PHASECHK.TRANS64.TRYWAIT P0, [R5+URZ+0x98], R0 ;  /* 0x00009800050075a7 */ /* 0x000e64000800017f */
[----:B-1----:R-:W-:Y:S05]  /*5f10*/  @!P0 BRA `(.L_x_116) ;  /* 0x0000001400688947 */ /* 0x002fea0003800000 */
.L_x_146:
[----:B------:R-:W-:Y:S05]  /*5f20*/  @!P1 BRA `(.L_x_117) ;  /* 0x0000000000049947 */ /* 0x000fea0003800000 */
[----:B------:R-:W-:Y:S01]  /*5f30*/  BPT.TRAP 0x1 ;  /* 0x000000040000795c */ /* 0x000fe20000300000 */
.L_x_117:
[----:B-1----:R-:W-:-:S05]  /*5f40*/  VIADD R0, R2, 0x1 ;  /* 0x0000000102007836 */ /* 0x002fca0000000000 */
[----:B------:R-:W-:-:S04]  /*5f50*/  ISETP.NE.AND P0, PT, R0, 0x3, PT ;  /* 0x000000030000780c */ /* 0x000fc80003f05270 */
[----:B------:R-:W-:Y:S02]  /*5f60*/  SEL R2, RZ, 0x1, P0 ;  /* 0x00000001ff027807 */ /* 0x000fe40000000000 */
[----:B------:R-:W-:Y:S02]  /*5f70*/  SEL R0, R0, RZ, P0 ;  /* 0x000000ff00007207 */ /* 0x000fe40000000000 */
[----:B------:R-:W-:-:S03]  /*5f80*/  LOP3.LUT R2, R3, R2, RZ, 0x3c, !PT ;  /* 0x0000000203027212 */ /* 0x000fc600078e3cff */
[----:B------:R-:W-:Y:S01]  /*5f90*/  IMAD R3, R0, 0x8, R7 ;  /* 0x0000000800037824 */ /* 0x000fe200078e0207 */
[----:B------:R-:W-:-:S07]  /*5fa0*/  SHF.L.U32 R0, R2, 0x1f, RZ ;  /* 0x0000001f02007819 */ /* 0x000fce00000006ff */
.L_x_118:
[----:B-1----:R1:W2:Y:S02]  /*5fb0*/  SYNCS.PHASECHK.TRANS64.TRYWAIT P0, [R3+URZ+0x98], R0 ;  /* 0x00009800030075a7 */ /* 0x0022a4000800017f */
[----:B--2---:R-:W-:Y:S05]  /*5fc0*/  @!P0 NANOSLEEP.SYNCS 0x989680 ;  /* 0x009896800000895d */ /* 0x004fea0003900000 */
[----:B------:R-:W2:Y:S02]  /*5fd0*/  @!P0 SYNCS.PHASECHK.TRANS64 P0, [R3+URZ+0x98], R0 ;  /* 0x00009800030085a7 */ /* 0x000ea4000800007f */
[----:B--2---:R-:W-:Y:S05]  /*5fe0*/  @P0 BRA `(.L_x_15) ;  /* 0x00000010007c0947 */ /* 0x004fea0003800000 */
[----:B------:R-:W-:Y:S05]  /*5ff0*/  BRA `(.L_x_118) ;  /* 0xfffffffc00ec7947 */ /* 0x000fea000383ffff */
.L_x_87:
[----:B------:R-:W-:Y:S01]  /*6000*/  LOP3.LUT P0, RZ, R8, 0xff, RZ, 0xc0, !PT ;  /* 0x000000ff08ff7812 */ /* 0x000fe2000780c0ff */
[----:B------:R-:W-:Y:S02]  /*6010*/  IMAD.MOV.U32 R10, RZ, RZ, 0x1 ;  /* 0x00000001ff0a7424 */ /* 0x000fe400078e00ff */
[----:B------:R-:W-:-:S10]  /*6020*/  IMAD.MOV.U32 R9, RZ, RZ, RZ ;  /* 0x000000ffff097224 */ /* 0x000fd400078e00ff */
[----:B------:R-:W-:Y:S05]  /*6030*/  @!P0 BRA `(.L_x_119) ;  /* 0x0000000c00248947 */ /* 0x000fea0003800000 */
[----:B------:R-:W2:Y:S01]  /*6040*/  LDC R0, c[0x0][0x28c] ;  /* 0x0000a300ff007b82 */ /* 0x000ea20000000800 */
[----:B------:R-:W-:Y:S01]  /*6050*/  ULDC UR7, c[0x0][0x900] ;  /* 0x0002400000077ab9 */ /* 0x000fe20000000800 */
[----:B------:R-:W-:Y:S01]  /*6060*/  UMOV UR8, 0xffffffff ;  /* 0xffffffff00087882 */ /* 0x000fe20000000000 */
[----:B------:R-:W-:Y:S01]  /*6070*/  BSSY B0, `(.L_x_119) ;  /* 0x00000c5000007945 */ /* 0x000fe20003800000 */
[----:B-1----:R-:W-:Y:S01]  /*6080*/  USHF.L.U32 UR4, UR41, 0x5, URZ ;  /* 0x0000000529047899 */ /* 0x002fe2000800063f */
[----:B------:R-:W-:Y:S01]  /*6090*/  LOP3.LUT R11, R22, 0x2, RZ, 0xfc, !PT ;  /* 0x00000002160b7812 */ /* 0x000fe200078efcff */
[----:B------:R-:W-:Y:S01]  /*60a0*/  USHF.L.U32 UR5, UR41, 0xb, URZ ;  /* 0x0000000b29057899 */ /* 0x000fe2000800063f */
[----:B------:R-:W-:Y:S01]  /*60b0*/  IMAD.MOV.U32 R10, RZ, RZ, 0x1 ;  /* 0x00000001ff0a7424 */ /* 0x000fe200078e00ff */
[----:B------:R-:W-:Y:S01]  /*60c0*/  USHF.L.U32 UR8, UR8, UR7, URZ ;  /* 0x0000000708087299 */ /* 0x000fe2000800063f */
[----:B------:R-:W-:Y:S01]  /*60d0*/  IMAD.MOV.U32 R9, RZ, RZ, RZ ;  /* 0x000000ffff097224 */ /* 0x000fe200078e00ff */
[----:B------:R-:W-:Y:S01]  /*60e0*/  ULDC UR6, c[0x0][0x8a8] ;  /* 0x00022a0000067ab9 */ /* 0x000fe20000000800 */
[----:B------:R-:W-:Y:S01]  /*60f0*/  UMOV UR9, 0x1 ;  /* 0x0000000100097882 */ /* 0x000fe20000000000 */
[----:B------:R-:W-:-:S02]  /*6100*/  ULOP3.LUT UR4, UR4, 0x20, URZ, 0xc0, !UPT ;  /* 0x0000002004047892 */ /* 0x000fc4000f8ec03f */
[----:B------:R-:W-:Y:S02]  /*6110*/  ULOP3.LUT UR5, UR5, 0x800, URZ, 0xc0, !UPT ;  /* 0x0000080005057892 */ /* 0x000fe4000f8ec03f */
[----:B------:R-:W-:Y:S02]  /*6120*/  UIADD3 UR17, UR6, -0x1, URZ ;  /* 0xffffffff06117890 */ /* 0x000fe4000fffe03f */
[----:B------:R-:W-:Y:S02]  /*6130*/  USHF.L.U32 UR19, UR9, UR7, URZ ;  /* 0x0000000709137299 */ /* 0x000fe4000800063f */
[----:B------:R-:W-:Y:S01]  /*6140*/  ULOP3.LUT UR18, URZ, UR8, URZ, 0x33, !UPT ;  /* 0x000000083f127292 */ /* 0x000fe2000f8e333f */
[----:B------:R-:W-:Y:S01]  /*6150*/  ULDC.64 UR22, c[0x0][0x198] ;  /* 0x0000660000167ab9 */ /* 0x000fe20000000a00 */
[----:B--2---:R-:W-:-:S05]  /*6160*/  VIADD R0, R0, 0x3f ;  /* 0x0000003f00007836 */ /* 0x004fca0000000000 */
[----:B------:R-:W-:-:S04]  /*6170*/  SHF.R.S32.HI R3, RZ, 0x1f, R0 ;  /* 0x0000001fff037819 */ /* 0x000fc80000011400 */
[----:B------:R-:W-:Y:S01]  /*6180*/  LEA.HI R3, R3, R0, RZ, 0x6 ;  /* 0x0000000003037211 */ /* 0x000fe200078f30ff */
[----:B------:R-:W-:-:S03]  /*6190*/  IMAD.MOV.U32 R0, RZ, RZ, 0x1 ;  /* 0x00000001ff007424 */ /* 0x000fc600078e00ff */
[--C-:B------:R-:W-:Y:S02]  /*61a0*/  SHF.R.S32.HI R8, RZ, 0x6, R3.reuse ;  /* 0x00000006ff087819 */ /* 0x100fe40000011403 */
[----:B------:R-:W-:-:S03]  /*61b0*/  PRMT R3, R0, 0x7610, R3 ;  /* 0x0000761000037816 */ /* 0x000fc60000000003 */
[----:B------:R-:W-:-:S07]  /*61c0*/  VIADD R0, R8, 0x1 ;  /* 0x0000000108007836 */ /* 0x000fce0000000000 */
.L_x_130:
[----:B------:R-:W-:-:S03]  /*61d0*/  UMOV UR6, 0xffffffff ;  /* 0xffffffff00067882 */ /* 0x000fc60000000000 */
[----:B------:R-:W-:Y:S05]  /*61e0*/  BRA.DIV UR6, `(.L_x_120) ;  /* 0x0000001206c87947 */ /* 0x000fea000b800000 */
[----:B------:R-:W-:-:S13]  /*61f0*/  ELECT P6, URZ, PT ;  /* 0x00000000003f782f */ /* 0x000fda00038c0000 */
.L_x_149:
[----:B------:R-:W1:Y:S01]  /*6200*/  LDC R4, c[0x0][0x28c] ;  /* 0x0000a300ff047b82 */ /* 0x000e620000000800 */
[----:B------:R-:W-:Y:S01]  /*6210*/  BSSY B1, `(.L_x_121) ;  /* 0x0000038000017945 */ /* 0x000fe20003800000 */
[----:B-1----:R-:W-:-:S13]  /*6220*/  ISETP.LT.OR P6, PT, R4, 0x1, !P6 ;  /* 0x000000010400780c */ /* 0x002fda00077c1670 */
[----:B------:R-:W-:Y:S05]  /*6230*/  @P6 BRA `(.L_x_122) ;  /* 0x0000000000d46947 */ /* 0x000fea0003800000 */
[----:B------:R-:W-:Y:S01]  /*6240*/  LEA R20, R20, UR4, 0x6 ;  /* 0x0000000414147c11 */ /* 0x000fe2000f8e30ff */
[----:B------:R-:W-:Y:S02]  /*6250*/  IMAD.SHL.U32 R21, R21, 0x80, RZ ;  /* 0x0000008015157824 */ /* 0x000fe400078e00ff */
[----:B------:R-:W-:Y:S02]  /*6260*/  IMAD.MOV.U32 R19, RZ, RZ, RZ ;  /* 0x000000ffff137224 */ /* 0x000fe400078e00ff */
[----:B------:R-:W-:Y:S02]  /*6270*/  IMAD.MOV.U32 R4, RZ, RZ, R0 ;  /* 0x000000ffff047224 */ /* 0x000fe400078e0000 */
[----:B------:R-:W-:Y:S02]  /*6280*/  IMAD.MOV.U32 R5, RZ, RZ, R10 ;  /* 0x000000ffff057224 */ /* 0x000fe400078e000a */
[----:B------:R-:W-:-:S07]  /*6290*/  IMAD.MOV.U32 R6, RZ, RZ, R9 ;  /* 0x000000ffff067224 */ /* 0x000fce00078e0009 */
.L_x_125:
[----:B------:R-:W1:Y:S01]  /*62a0*/  S2R R12, SR_CgaCtaId ;  /* 0x00000000000c7919 */ /* 0x000e620000008800 */
[----:B------:R-:W-:Y:S02]  /*62b0*/  MOV R7, 0x400 ;  /* 0x0000040000077802 */ /* 0x000fe40000000f00 */
[----:B------:R-:W-:Y:S02]  /*62c0*/  LOP3.LUT P1, RZ, R18, 0x7f, RZ, 0xc0, !PT ;  /* 0x0000007f12ff7812 */ /* 0x000fe4000782c0ff */
[----:B-1----:R-:W-:Y:S02]  /*62d0*/  LEA R15, R12, R7, 0x18 ;  /* 0x000000070c0f7211 */ /* 0x002fe400078ec0ff */
[----:B------:R-:W-:-:S09]  /*62e0*/  SHF.L.U32 R7, R5, 0x1f, RZ ;  /* 0x0000001f05077819 */ /* 0x000fd200000006ff */
[----:B------:R-:W1:Y:S01]  /*62f0*/  @!P1 LDC R12, c[0x0][0x500] ;  /* 0x00014000ff0c9b82 */ /* 0x000e620000000800 */
[----:B------:R-:W-:-:S04]  /*6300*/  IMAD R14, R6, 0x8, R15 ;  /* 0x00000008060e7824 */ /* 0x000fc800078e020f */
[----:B------:R-:W2:Y:S02]  /*6310*/  SYNCS.PHASECHK.TRANS64.TRYWAIT P0, [R14+URZ+0x40], R7 ;  /* 0x000040070e0075a7 */ /* 0x000ea4000800017f */
[----:B--2---:R-:W-:Y:S05]  /*6320*/  @!P0 BRA `(.L_x_123) ;  /* 0x0000001000988947 */ /* 0x004fea0003800000 */
.L_x_150:
[----:B--2---:R-:W-:Y:S01]  /*6330*/  PRMT R7, R11, 0x9910, RZ ;  /* 0x000099100b077816 */ /* 0x004fe200000000ff */
[----:B-1----:R1:W-:Y:S03]  /*6340*/  @!P1 SYNCS.ARRIVE.TRANS64 RZ, [R14+URZ], R12 ;  /* 0x0000000c0eff99a7 */ /* 0x0023e6000800003f */
[----:B------:R-:W-:-:S13]  /*6350*/  ISETP.NE.AND P0, PT, R7, 0x2, PT ;  /* 0x000000020700780c */ /* 0x000fda0003f05270 */
[----:B-1----:R-:W-:Y:S05]  /*6360*/  @P0 BRA `(.L_x_124) ;  /* 0x0000000000040947 */ /* 0x002fea0003800000 */
[----:B------:R-:W-:Y:S01]  /*6370*/  BPT.TRAP 0x1 ;  /* 0x000000040000795c */ /* 0x000fe20000300000 */
.L_x_124:
[C---:B------:R-:W-:Y:S01]  /*6380*/  LEA R7, R6.reuse, UR5, 0xc ;  /* 0x0000000506077c11 */ /* 0x040fe2000f8e60ff */
[--C-:B------:R-:W-:Y:S01]  /*6390*/  IMAD R12, R6, 0x4000, R15.reuse ;  /* 0x00004000060c7824 */ /* 0x100fe200078e020f */
[----:B------:R-:W-:Y:S01]  /*63a0*/  R2UR UR9, R14 ;  /* 0x000000000e0972ca */ /* 0x000fe200000e0000 */
[----:B------:R-:W-:Y:S01]  /*63b0*/  VIADD R4, R4, 0xffffffff ;  /* 0xffffffff04047836 */ /* 0x000fe20000000000 */
[----:B------:R-:W-:Y:S01]  /*63c0*/  UIADD3 UR6, UP0, UR22, 0xf0, URZ ;  /* 0x000000f016067890 */ /* 0x000fe2000ff1e03f */
[----:B------:R-:W-:Y:S01]  /*63d0*/  IMAD R7, R7, 0x2, R15 ;  /* 0x0000000207077824 */ /* 0x000fe200078e020f */
[----:B------:R-:W-:Y:S01]  /*63e0*/  R2UR UR7, R12 ;  /* 0x000000000c0772ca */ /* 0x000fe200000e0000 */
[----:B------:R-:W-:Y:S01]  /*63f0*/  UIADD3 UR24, UP1, UR22, 0x1f0, URZ ;  /* 0x000001f016187890 */ /* 0x000fe2000ff3e03f */
[----:B------:R-:W-:Y:S01]  /*6400*/  R2UR UR11, R21 ;  /* 0x00000000150b72ca */ /* 0x000fe200000e0000 */
[----:B------:R-:W-:Y:S01]  /*6410*/  VIADD R6, R6, 0x1 ;  /* 0x0000000106067836 */ /* 0x000fe20000000000 */
[----:B------:R-:W-:Y:S01]  /*6420*/  R2UR UR8, R7 ;  /* 0x00000000070872ca */ /* 0x000fe200000e0000 */
[----:B------:R-:W-:Y:S01]  /*6430*/  UIADD3.X UR25, URZ, UR23, URZ, UP1, !UPT ;  /* 0x000000173f197290 */ /* 0x000fe20008ffe43f */
[----:B------:R-:W-:Y:S01]  /*6440*/  R2UR UR10, R19 ;  /* 0x00000000130a72ca */ /* 0x000fe200000e0000 */
[----:B------:R-:W-:Y:S01]  /*6450*/  UMOV UR14, 0x0 ;  /* 0x00000000000e7882 */ /* 0x000fe20000000000 */
[----:B------:R-:W-:Y:S01]  /*6460*/  R2UR UR12, R13 ;  /* 0x000000000d0c72ca */ /* 0x000fe200000e0000 */
[----:B------:R-:W-:Y:S01]  /*6470*/  UMOV UR15, 0x10000000 ;  /* 0x10000000000f7882 */ /* 0x000fe20000000000 */
[----:B------:R-:W-:Y:S01]  /*6480*/  R2UR UR20, R20 ;  /* 0x00000000141472ca */ /* 0x000fe200000e0000 */
[----:B------:R-:W-:Y:S01]  /*6490*/  UMOV UR21, 0x30000 ;  /* 0x0003000000157882 */ /* 0x000fe20000000000 */
[----:B------:R-:W-:Y:S01]  /*64a0*/  ISETP.GT.AND P1, PT, R4, 0x1, PT ;  /* 0x000000010400780c */ /* 0x000fe20003f24270 */
[----:B------:R-:W-:Y:S01]  /*64b0*/  UIADD3 UR13, UR7, 0x6400, URZ ;  /* 0x00006400070d7890 */ /* 0x000fe2000fffe03f */
[----:B------:R-:W-:Y:S01]  /*64c0*/  ISETP.NE.AND P0, PT, R6, 0x8, PT ;  /* 0x000000080600780c */ /* 0x000fe20003f05270 */
[----:B------:R-:W-:Y:S01]  /*64d0*/  UIADD3.X UR7, URZ, UR23, URZ, UP0, !UPT ;  /* 0x000000173f077290 */ /* 0x000fe200087fe43f */
[----:B------:R-:W-:Y:S01]  /*64e0*/  VIADD R19, R19, 0x40 ;  /* 0x0000004013137836 */ /* 0x000fe20000000000 */
[----:B------:R-:W-:Y:S01]  /*64f0*/  UIADD3 UR16, UR8, 0x26400, URZ ;  /* 0x0002640008107890 */ /* 0x000fe2000fffe03f */
[----:B------:R-:W-:-:S02]  /*6500*/  SEL R12, RZ, 0x1, P0 ;  /* 0x00000001ff0c7807 */ /* 0x000fc40000000000 */
[----:B------:R-:W-:Y:S01]  /*6510*/  UMOV UR8, UR13 ;  /* 0x0000000d00087c82 */ /* 0x000fe20008000000 */
[----:B------:R-:W-:Y:S02]  /*6520*/  SEL R6, R6, RZ, P0 ;  /* 0x000000ff06067207 */ /* 0x000fe40000000000 */
[----:B------:R-:W-:Y:S01]  /*6530*/  LOP3.LUT R5, R5, R12, RZ, 0x3c, !PT ;  /* 0x0000000c05057212 */ /* 0x000fe200078e3cff */
[----:B------:R1:W-:Y:S02]  /*6540*/  UTMALDG.3D [UR8], [UR6], desc[UR14] ;  /* 0x00000e08060075b4 */ /* 0x0003e40008011000 */
[----:B-1----:R-:W-:Y:S01]  /*6550*/  UMOV UR8, UR16 ;  /* 0x0000001000087c82 */ /* 0x002fe20008000000 */
[----:B------:R-:W-:Y:S02]  /*6560*/  UMOV UR11, UR20 ;  /* 0x00000014000b7c82 */ /* 0x000fe40008000000 */
[----:B------:R1:W-:Y:S02]  /*6570*/  UTMALDG.3D.MULTICAST [UR8], [UR24], UR21, desc[UR14] ;  /* 0x00000e08180073b4 */ /* 0x0003e40008011815 */
[----:B-1----:R-:W-:Y:S05]  /*6580*/  @P1 BRA `(.L_x_125) ;  /* 0xfffffffc00441947 */ /* 0x002fea000383ffff */
.L_x_122:
[----:B------:R-:W-:Y:S05]  /*6590*/  BSYNC B1 ;  /* 0x0000000000017941 */ /* 0x000fea0003800000 */
.L_x_121:
[----:B------:R-:W-:Y:S01]  /*65a0*/  LOP3.LUT P1, RZ, R3, 0xff, RZ, 0xc0, !PT ;  /* 0x000000ff03ff7812 */ /* 0x000fe2000782c0ff */
[----:B------:R-:W-:Y:S01]  /*65b0*/  IMAD.IADD R9, R8, 0x1, R9 ;  /* 0x0000000108097824 */ /* 0x000fe200078e0209 */
[----:B------:R-:W-:Y:S01]  /*65c0*/  IADD3 R16, P2, R16, UR36, RZ ;  /* 0x0000002410107c10 */ /* 0x000fe2000ff5e0ff */
[----:B------:R-:W-:Y:S01]  /*65d0*/  ULDC.64 UR6, c[0x0][0x8f8] ;  /* 0x00023e0000067ab9 */ /* 0x000fe20000000a00 */
[----:B------:R-:W-:Y:S01]  /*65e0*/  BSSY B1, `(.L_x_126) ;  /* 0x000006b000017945 */ /* 0x000fe20003800000 */
[----:B------:R-:W-:Y:S01]  /*65f0*/  IMAD.MOV.U32 R21, RZ, RZ, -0x1 ;  /* 0xffffffffff157424 */ /* 0x000fe200078e00ff */
[----:B------:R-:W-:Y:S01]  /*6600*/  SHF.R.U32.HI R3, RZ, 0x3, R9 ;  /* 0x00000003ff037819 */ /* 0x000fe20000011609 */
[----:B------:R-:W-:Y:S01]  /*6610*/  IMAD.MOV.U32 R20, RZ, RZ, -0x1 ;  /* 0xffffffffff147424 */ /* 0x000fe200078e00ff */
[----:B------:R-:W-:Y:S01]  /*6620*/  ISETP.GT.U32.AND P0, PT, R9, 0x7, PT ;  /* 0x000000070900780c */ /* 0x000fe20003f04070 */
[----:B------:R-:W-:Y:S01]  /*6630*/  IMAD.MOV.U32 R13, RZ, RZ, -0x1 ;  /* 0xffffffffff0d7424 */ /* 0x000fe200078e00ff */
[----:B------:R-:W-:-:S02]  /*6640*/  LOP3.LUT R3, R3, 0x1, RZ, 0xc0, !PT ;  /* 0x0000000103037812 */ /* 0x000fc400078ec0ff */
[----:B------:R-:W-:Y:S01]  /*6650*/  ISETP.LT.U32.AND P0, PT, R8, 0x8, P0 ;  /* 0x000000080800780c */ /* 0x000fe20000701070 */
[----:B------:R-:W1:Y:S01]  /*6660*/  @P1 S2R R5, SR_CgaCtaId ;  /* 0x0000000000051919 */ /* 0x000e620000008800 */
[----:B------:R-:W-:Y:S02]  /*6670*/  @P1 MOV R4, 0x400 ;  /* 0x0000040000041802 */ /* 0x000fe40000000f00 */
[----:B------:R-:W-:Y:S02]  /*6680*/  IADD3.X R17, R17, UR42, RZ, P2, !PT ;  /* 0x0000002a11117c10 */ /* 0x000fe400097fe4ff */
[----:B------:R-:W-:Y:S02]  /*6690*/  ISETP.GE.U32.AND P2, PT, R16, UR6, PT ;  /* 0x0000000610007c0c */ /* 0x000fe4000bf46070 */
[----:B------:R-:W-:Y:S02]  /*66a0*/  LOP3.LUT R9, R9, 0x7, RZ, 0xc0, !PT ;  /* 0x0000000709097812 */ /* 0x000fe400078ec0ff */
[----:B-1----:R-:W-:-:S04]  /*66b0*/  @P1 LEA R4, R5, R4, 0x18 ;  /* 0x0000000405041211 */ /* 0x002fc800078ec0ff */
[----:B------:R1:W-:Y:S01]  /*66c0*/  @P1 SYNCS.ARRIVE.TRANS64.A1T0 RZ, [R4+URZ+0xb8], RZ ;  /* 0x0000b8ff04ff19a7 */ /* 0x0003e2000810003f */
[----:B------:R-:W-:Y:S02]  /*66d0*/  ISETP.NE.U32.AND P1, PT, R3, 0x1, PT ;  /* 0x000000010300780c */ /* 0x000fe40003f25070 */
[----:B------:R-:W-:Y:S02]  /*66e0*/  SEL R3, RZ, 0x1, !P0 ;  /* 0x00000001ff037807 */ /* 0x000fe40004000000 */
[----:B------:R-:W-:Y:S02]  /*66f0*/  ISETP.GE.U32.AND.EX P0, PT, R17, UR7, PT, P2 ;  /* 0x0000000711007c0c */ /* 0x000fe4000bf06120 */
[----:B------:R-:W-:-:S04]  /*6700*/  ISETP.GT.U32.AND P1, PT, R8, 0x7, !P1 ;  /* 0x000000070800780c */ /* 0x000fc80004f24070 */
[----:B-1----:R-:W-:-:S04]  /*6710*/  SEL R4, RZ, 0x1, !P1 ;  /* 0x00000001ff047807 */ /* 0x002fc80004800000 */
[--C-:B------:R-:W-:Y:S02]  /*6720*/  LOP3.LUT R10, R4, R10, R3.reuse, 0x96, !PT ;  /* 0x0000000a040a7212 */ /* 0x100fe400078e9603 */
[----:B------:R-:W-:Y:S02]  /*6730*/  PRMT R4, RZ, 0x7610, R4 ;  /* 0x00007610ff047816 */ /* 0x000fe40000000004 */
[----:B------:R-:W-:Y:S01]  /*6740*/  PRMT R3, RZ, 0x7610, R3 ;  /* 0x00007610ff037816 */ /* 0x000fe20000000003 */
[----:B------:R-:W-:Y:S06]  /*6750*/  @P0 BRA `(.L_x_127) ;  /* 0x00000004004c0947 */ /* 0x000fec0003800000 */
[----:B------:R-:W1:Y:S01]  /*6760*/  S2R R14, SR_CTAID.X ;  /* 0x00000000000e7919 */ /* 0x000e620000002500 */
[----:B------:R-:W-:Y:S01]  /*6770*/  ULDC.64 UR6, c[0x0][0x8d0] ;  /* 0x0002340000067ab9 */ /* 0x000fe20000000a00 */
[----:B------:R-:W2:Y:S01]  /*6780*/  LDC R15, c[0x0][0x144] ;  /* 0x00005100ff0f7b82 */ /* 0x000ea20000000800 */
[----:B------:R-:W-:Y:S01]  /*6790*/  ISETP.NE.U32.AND P0, PT, RZ, UR6, PT ;  /* 0x00000006ff007c0c */ /* 0x000fe2000bf05070 */
[----:B------:R-:W3:Y:S01]  /*67a0*/  S2R R12, SR_CTAID.Y ;  /* 0x00000000000c7919 */ /* 0x000ee20000002600 */
[----:B------:R-:W-:Y:S01]  /*67b0*/  ULDC UR8, c[0x0][0x150] ;  /* 0x0000540000087ab9 */ /* 0x000fe20000000800 */
[----:B------:R-:W-:Y:S01]  /*67c0*/  ULDC UR9, c[0x0][0x8d8] ;  /* 0x0002360000097ab9 */ /* 0x000fe20000000800 */
[----:B------:R-:W-:Y:S01]  /*67d0*/  ISETP.NE.AND.EX P0, PT, RZ, UR7, PT, P0 ;  /* 0x00000007ff007c0c */ /* 0x000fe2000bf05300 */
[----:B------:R-:W-:Y:S01]  /*67e0*/  IMAD.MOV.U32 R4, RZ, RZ, R16 ;  /* 0x000000ffff047224 */ /* 0x000fe200078e0010 */
[----:B-1----:R-:W-:-:S05]  /*67f0*/  I2FP.F32.U32 R5, R14 ;  /* 0x0000000e00057245 */ /* 0x002fca0000201000 */
[----:B------:R-:W-:Y:S01]  /*6800*/  FMUL R19, R5, UR8 ;  /* 0x0000000805137c20 */ /* 0x000fe20008400000 */
[----:B------:R-:W-:-:S05]  /*6810*/  IMAD.MOV.U32 R5, RZ, RZ, R17 ;  /* 0x000000ffff057224 */ /* 0x000fca00078e0011 */
[----:B---3--:R-:W-:Y:S05]  /*6820*/  @!P0 BRA `(.L_x_128) ;  /* 0x0000000000288947 */ /* 0x008fea0003800000 */
[----:B------:R-:W-:Y:S02]  /*6830*/  ULDC UR8, c[0x0][0x8dc] ;  /* 0x0002370000087ab9 */ /* 0x000fe40000000800 */
[----:B------:R-:W-:-:S05]  /*6840*/  IADD3 R5, P0, R16, UR8, RZ ;  /* 0x0000000810057c10 */ /* 0x000fca000ff1e0ff */
[----:B------:R-:W-:-:S04]  /*6850*/  IMAD.X R13, RZ, RZ, R17, P0 ;  /* 0x000000ffff0d7224 */ /* 0x000fc800000e0611 */
[----:B------:R-:W-:-:S04]  /*6860*/  IMAD.WIDE.U32 R6, R13, UR6, RZ ;  /* 0x000000060d067c25 */ /* 0x000fc8000f8e00ff */
[----:B------:R-:W-:-:S04]  /*6870*/  IMAD.WIDE.U32 R6, P0, R5, UR7, R6 ;  /* 0x0000000705067c25 */ /* 0x000fc8000f800006 */
[----:B------:R-:W-:-:S04]  /*6880*/  IMAD.WIDE.U32 R4, R5, UR6, RZ ;  /* 0x0000000605047c25 */ /* 0x000fc8000f8e00ff */
[----:B------:R-:W-:Y:S01]  /*6890*/  IMAD.MOV.U32 R4, RZ, RZ, R7 ;  /* 0x000000ffff047224 */ /* 0x000fe200078e0007 */
[----:B------:R-:W-:Y:S01]  /*68a0*/  IADD3 RZ, P1, R5, R6, RZ ;  /* 0x0000000605ff7210 */ /* 0x000fe20007f3e0ff */
[----:B------:R-:W-:-:S04]  /*68b0*/  IMAD.X R5, RZ, RZ, RZ, P0 ;  /* 0x000000ffff057224 */ /* 0x000fc800000e06ff */
[----:B------:R-:W-:-:S08]  /*68c0*/  IMAD.WIDE.U32.X R4, R13, UR7, R4, P1 ;  /* 0x000000070d047c25 */ /* 0x000fd000088e0404 */
.L_x_128:
[--C-:B------:R-:W-:Y:S01]  /*68d0*/  SHF.R.U64 R13, R4, UR9, R5.reuse ;  /* 0x00000009040d7c19 */ /* 0x100fe20008001205 */
[----:B------:R-:W1:Y:S01]  /*68e0*/  F2I.U32.TRUNC.NTZ R19, R19 ;  /* 0x0000001300137305 */ /* 0x000e62000020f000 */
[----:B------:R-:W-:Y:S01]  /*68f0*/  SHF.R.U32.HI R4, RZ, UR9, R5 ;  /* 0x00000009ff047c19 */ /* 0x000fe20008011605 */
[----:B------:R-:W-:Y:S01]  /*6900*/  ULDC.64 UR6, c[0x0][0x8c8] ;  /* 0x0002320000067ab9 */ /* 0x000fe20000000a00 */
[----:B------:R-:W-:Y:S01]  /*6910*/  IADD3 R7, P0, RZ, -R13, RZ ;  /* 0x8000000dff077210 */ /* 0x000fe20007f1e0ff */
[----:B------:R-:W-:Y:S01]  /*6920*/  ULDC.64 UR8, c[0x0][0x8e8] ;  /* 0x00023a0000087ab9 */ /* 0x000fe20000000a00 */
[----:B------:R-:W3:Y:S03]  /*6930*/  LDC R21, c[0x0][0x148] ;  /* 0x00005200ff157b82 */ /* 0x000ee60000000800 */
[----:B------:R-:W-:Y:S01]  /*6940*/  IMAD.X R4, RZ, RZ, ~R4, P0 ;  /* 0x000000ffff047224 */ /* 0x000fe200000e0e04 */
[----:B------:R-:W-:-:S03]  /*6950*/  ISETP.NE.U32.AND P0, PT, RZ, UR8, PT ;  /* 0x00000008ff007c0c */ /* 0x000fc6000bf05070 */
[----:B------:R-:W-:Y:S01]  /*6960*/  IMAD R6, R4, UR6, RZ ;  /* 0x0000000604067c24 */ /* 0x000fe2000f8e02ff */
[----:B------:R-:W-:Y:S01]  /*6970*/  ISETP.NE.AND.EX P0, PT, RZ, UR9, PT, P0 ;  /* 0x00000009ff007c0c */ /* 0x000fe2000bf05300 */
[----:B------:R-:W-:Y:S01]  /*6980*/  IMAD.WIDE.U32 R4, R7, UR6, R16 ;  /* 0x0000000607047c25 */ /* 0x000fe2000f8e0010 */
[----:B------:R-:W-:-:S03]  /*6990*/  ULDC UR6, c[0x0][0x8c0] ;  /* 0x0002300000067ab9 */ /* 0x000fc60000000800 */
[----:B------:R-:W-:Y:S01]  /*69a0*/  IMAD R7, R7, UR7, R6 ;  /* 0x0000000707077c24 */ /* 0x000fe2000f8e0206 */
[----:B------:R-:W-:Y:S01]  /*69b0*/  ULDC UR7, c[0x0][0x154] ;  /* 0x0000550000077ab9 */ /* 0x000fe20000000800 */
[----:B-1----:R-:W-:Y:S02]  /*69c0*/  IMAD.MOV R6, RZ, RZ, -R19 ;  /* 0x000000ffff067224 */ /* 0x002fe400078e0a13 */
[----:B------:R-:W-:Y:S02]  /*69d0*/  IMAD.IADD R5, R5, 0x1, R7 ;  /* 0x0000000105057824 */ /* 0x000fe400078e0207 */
[----:B--2---:R-:W-:Y:S01]  /*69e0*/  IMAD R14, R15, R6, R14 ;  /* 0x000000060f0e7224 */ /* 0x004fe200078e020e */
[----:B------:R-:W-:Y:S02]  /*69f0*/  I2FP.F32.U32 R6, R12 ;  /* 0x0000000c00067245 */ /* 0x000fe40000201000 */
[--C-:B------:R-:W-:Y:S02]  /*6a00*/  SHF.R.U64 R15, R4, UR6, R5.reuse ;  /* 0x00000006040f7c19 */ /* 0x100fe40008001205 */
[----:B------:R-:W-:Y:S01]  /*6a10*/  SHF.R.U32.HI R4, RZ, UR6, R5 ;  /* 0x00000006ff047c19 */ /* 0x000fe20008011605 */
[----:B------:R-:W-:Y:S01]  /*6a20*/  FMUL R6, R6, UR7 ;  /* 0x0000000706067c20 */ /* 0x000fe20008400000 */
[----:B------:R-:W-:-:S02]  /*6a30*/  ULDC UR6, c[0x0][0x8b0] ;  /* 0x00022c0000067ab9 */ /* 0x000fc40000000800 */
[--C-:B------:R-:W-:Y:S01]  /*6a40*/  SHF.R.U64 R20, R15, UR6, R4.reuse ;  /* 0x000000060f147c19 */ /* 0x100fe20008001204 */
[----:B------:R1:W2:Y:S01]  /*6a50*/  F2I.U32.TRUNC.NTZ R24, R6 ;  /* 0x0000000600187305 */ /* 0x0002a2000020f000 */
[----:B------:R-:W-:Y:S01]  /*6a60*/  SHF.R.U32.HI R5, RZ, UR6, R4 ;  /* 0x00000006ff057c19 */ /* 0x000fe20008011604 */
[----:B------:R-:W-:-:S03]  /*6a70*/  ULDC UR6, c[0x0][0x900] ;  /* 0x0002400000067ab9 */ /* 0x000fc60000000800 */
[--C-:B------:R-:W-:Y:S02]  /*6a80*/  SHF.R.U64 R19, R20, UR6, R5.reuse ;  /* 0x0000000614137c19 */ /* 0x100fe40008001205 */
[----:B------:R-:W-:-:S03]  /*6a90*/  SHF.R.U32.HI R23, RZ, UR6, R5 ;  /* 0x00000006ff177c19 */ /* 0x000fc60008011605 */
[----:B------:R-:W-:Y:S02]  /*6aa0*/  IMAD.MOV.U32 R4, RZ, RZ, R19 ;  /* 0x000000ffff047224 */ /* 0x000fe400078e0013 */
[----:B------:R-:W-:Y:S01]  /*6ab0*/  IMAD.MOV.U32 R5, RZ, RZ, R23 ;  /* 0x000000ffff057224 */ /* 0x000fe200078e0017 */
[----:B-1----:R-:W-:Y:S06]  /*6ac0*/  @!P0 BRA `(.L_x_129) ;  /* 0x0000000000288947 */ /* 0x002fec0003800000 */
        /* <DEDUP_REMOVED lines=10> */
.L_x_129:
[----:B------:R-:W-:Y:S01]  /*6b70*/  ISETP.NE.AND P0, PT, R2, 0x1, PT ;  /* 0x000000010200780c */ /* 0x000fe20003f05270 */
[----:B------:R-:W-:Y:S01]  /*6b80*/  ULDC UR6, c[0x0][0x8f0] ;  /* 0x00023c0000067ab9 */ /* 0x000fe20000000800 */
[----:B------:R-:W-:Y:S01]  /*6b90*/  LOP3.LUT R20, R20, UR18, RZ, 0xc0, !PT ;  /* 0x0000001214147c12 */ /* 0x000fe2000f8ec0ff */
[----:B--2---:R-:W-:Y:S01]  /*6ba0*/  IMAD.MOV R24, RZ, RZ, -R24 ;  /* 0x000000ffff187224 */ /* 0x004fe200078e0a18 */
[----:B------:R-:W-:Y:S01]  /*6bb0*/  SHF.R.U64 R5, R4, UR6, R5 ;  /* 0x0000000604057c19 */ /* 0x000fe20008001205 */
[----:B------:R-:W-:Y:S01]  /*6bc0*/  ULDC UR6, c[0x0][0x8e0] ;  /* 0x0002380000067ab9 */ /* 0x000fe20000000800 */
[----:B------:R-:W-:Y:S01]  /*6bd0*/  LOP3.LUT R6, R15, UR17, RZ, 0xc0, !PT ;  /* 0x000000110f067c12 */ /* 0x000fe2000f8ec0ff */
[----:B------:R-:W-:Y:S02]  /*6be0*/  ULDC UR7, c[0x0][0x8b8] ;  /* 0x00022e0000077ab9 */ /* 0x000fe40000000800 */
[----:B------:R-:W-:Y:S02]  /*6bf0*/  IMAD.MOV R4, RZ, RZ, -R5 ;  /* 0x000000ffff047224 */ /* 0x000fe400078e0a05 */
[----:B------:R-:W-:-:S02]  /*6c00*/  IMAD R5, R5, UR19, R20 ;  /* 0x0000001305057c24 */ /* 0x000fc4000f8e0214 */
[----:B---3--:R-:W-:Y:S02]  /*6c10*/  @P0 IMAD R14, R21, R24, R12 ;  /* 0x00000018150e0224 */ /* 0x008fe400078e020c */
[----:B------:R-:W-:Y:S01]  /*6c20*/  IMAD R19, R4, UR6, R19 ;  /* 0x0000000604137c24 */ /* 0x000fe2000f8e0213 */
[----:B------:R-:W-:Y:S01]  /*6c30*/  ULDC UR6, c[0x0][0x8a8] ;  /* 0x00022a0000067ab9 */ /* 0x000fe20000000800 */
[----:B------:R-:W-:Y:S02]  /*6c40*/  IMAD R14, R5, UR7, R14 ;  /* 0x00000007050e7c24 */ /* 0x000fe4000f8e020e */
[----:B------:R-:W-:Y:S02]  /*6c50*/  IMAD R19, R19, UR6, R6 ;  /* 0x0000000613137c24 */ /* 0x000fe4000f8e0206 */
[----:B------:R-:W-:-:S03]  /*6c60*/  IMAD.MOV.U32 R4, RZ, RZ, 0x1 ;  /* 0x00000001ff047424 */ /* 0x000fc600078e00ff */
[----:B------:R-:W-:Y:S02]  /*6c70*/  SEL R20, R19, R14, !P0 ;  /* 0x0000000e13147207 */ /* 0x000fe40004000000 */
[----:B------:R-:W-:-:S07]  /*6c80*/  SEL R21, R14, R19, !P0 ;  /* 0x000000130e157207 */ /* 0x000fce0004000000 */
.L_x_127:
[----:B------:R-:W-:Y:S05]  /*6c90*/  BSYNC B1 ;  /* 0x0000000000017941 */ /* 0x000fea0003800000 */
.L_x_126:
[----:B------:R-:W-:-:S13]  /*6ca0*/  LOP3.LUT P0, RZ, R4, 0xff, RZ, 0xc0, !PT ;  /* 0x000000ff04ff7812 */ /* 0x000fda000780c0ff */
[----:B------:R-:W-:Y:S05]  /*6cb0*/  @P0 BRA `(.L_x_130) ;  /* 0xfffffff400440947 */ /* 0x000fea000383ffff */
[----:B------:R-:W-:Y:S05]  /*6cc0*/  BSYNC B0 ;  /* 0x0000000000007941 */ /* 0x000fea0003800000 */
.L_x_119:
[----:B------:R-:W-:-:S03]  /*6cd0*/  UMOV UR6, 0xffffffff ;  /* 0xffffffff00067882 */ /* 0x000fc60000000000 */
[----:B------:R-:W-:Y:S05]  /*6ce0*/  BRA.DIV UR6, `(.L_x_131) ;  /* 0x0000000a063c7947 */ /* 0x000fea000b800000 */
[----:B------:R-:W-:-:S13]  /*6cf0*/  ELECT P6, URZ, PT ;  /* 0x00000000003f782f */ /* 0x000fda00038c0000 */
.L_x_153:
[----:B------:R-:W-:Y:S05]  /*6d00*/  @!P6 BRA `(.L_x_15) ;  /* 0x000000040034e947 */ /* 0x000fea0003800000 */
[----:B------:R-:W-:-:S04]  /*6d10*/  LOP3.LUT R22, R22, 0x2, RZ, 0xfc, !PT ;  /* 0x0000000216167812 */ /* 0x000fc800078efcff */
[----:B------:R-:W-:-:S13]  /*6d20*/  ISETP.NE.AND P0, PT, R22, 0x3, PT ;  /* 0x000000031600780c */ /* 0x000fda0003f05270 */
[----:B------:R-:W-:Y:S05]  /*6d30*/  @!P0 BRA `(.L_x_132) ;  /* 0x0000000000048947 */ /* 0x000fea0003800000 */
[----:B-1----:R-:W-:Y:S01]  /*6d40*/  BPT.TRAP 0x1 ;  /* 0x000000040000795c */ /* 0x002fe20000300000 */
.L_x_132:
[----:B------:R-:W2:Y:S01]  /*6d50*/  S2R R3, SR_CgaCtaId ;  /* 0x0000000000037919 */ /* 0x000ea20000008800 */
[----:B------:R-:W-:Y:S02]  /*6d60*/  MOV R0, 0x400 ;  /* 0x0000040000007802 */ /* 0x000fe40000000f00 */
[----:B------:R-:W-:Y:S02]  /*6d70*/  SHF.L.U32 R2, R10, 0x1f, RZ ;  /* 0x0000001f0a027819 */ /* 0x000fe400000006ff */
[----:B--2---:R-:W-:-:S05]  /*6d80*/  LEA R0, R3, R0, 0x18 ;  /* 0x0000000003007211 */ /* 0x004fca00078ec0ff */
[----:B------:R-:W-:-:S04]  /*6d90*/  VIADD R0, R0, 0x40 ;  /* 0x0000004000007836 */ /* 0x000fc80000000000 */
[C---:B------:R-:W-:Y:S02]  /*6da0*/  IMAD R5, R9.reuse, 0x8, R0 ;  /* 0x0000000809057824 */ /* 0x040fe400078e0200 */
[----:B------:R-:W-:Y:S02]  /*6db0*/  VIADD R9, R9, 0x1 ;  /* 0x0000000109097836 */ /* 0x000fe40000000000 */
[----:B------:R-:W2:Y:S03]  /*6dc0*/  SYNCS.PHASECHK.TRANS64.TRYWAIT P0, [R5+URZ], R2 ;  /* 0x00000002050075a7 */ /* 0x000ea6000800017f */
[----:B------:R-:W-:-:S04]  /*6dd0*/  ISETP.NE.AND P1, PT, R9, 0x8, PT ;  /* 0x000000080900780c */ /* 0x000fc80003f25270 */
[----:B------:R-:W-:Y:S02]  /*6de0*/  SEL R3, RZ, 0x1, P1 ;  /* 0x00000001ff037807 */ /* 0x000fe40000800000 */
[----:B------:R-:W-:Y:S02]  /*6df0*/  SEL R9, R9, RZ, P1 ;  /* 0x000000ff09097207 */ /* 0x000fe40000800000 */
[----:B------:R-:W-:-:S03]  /*6e00*/  LOP3.LUT R10, R10, R3, RZ, 0x3c, !PT ;  /* 0x000000030a0a7212 */ /* 0x000fc600078e3cff */
[----:B------:R-:W-:Y:S01]  /*6e10*/  IMAD R7, R9, 0x8, R0 ;  /* 0x0000000809077824 */ /* 0x000fe200078e0200 */
[----:B------:R-:W-:Y:S01]  /*6e20*/  SHF.L.U32 R4, R10, 0x1f, RZ ;  /* 0x0000001f0a047819 */ /* 0x000fe200000006ff */
[----:B--2---:R-:W-:Y:S06]  /*6e30*/  @!P0 BRA `(.L_x_133) ;  /* 0x0000000800088947 */ /* 0x004fec0003800000 */
.L_x_154:
[----:B------:R-:W3:Y:S01]  /*6e40*/  SYNCS.PHASECHK.TRANS64.TRYWAIT P0, [R7+URZ], R4 ;  /* 0x00000004070075a7 */ /* 0x000ee2000800017f */
[----:B--2---:R-:W-:-:S05]  /*6e50*/  VIADD R2, R9, 0x1 ;  /* 0x0000000109027836 */ /* 0x004fca0000000000 */
[----:B------:R-:W-:-:S04]  /*6e60*/  ISETP.NE.AND P1, PT, R2, 0x8, PT ;  /* 0x000000080200780c */ /* 0x000fc80003f25270 */
[----:B------:R-:W-:Y:S02]  /*6e70*/  SEL R3, RZ, 0x1, P1 ;  /* 0x00000001ff037807 */ /* 0x000fe40000800000 */
[----:B------:R-:W-:Y:S02]  /*6e80*/  SEL R9, R2, RZ, P1 ;  /* 0x000000ff02097207 */ /* 0x000fe40000800000 */
[----:B------:R-:W-:-:S03]  /*6e90*/  LOP3.LUT R10, R10, R3, RZ, 0x3c, !PT ;  /* 0x000000030a0a7212 */ /* 0x000fc600078e3cff */
[----:B------:R-:W-:Y:S01]  /*6ea0*/  IMAD R6, R9, 0x8, R0 ;  /* 0x0000000809067824 */ /* 0x000fe200078e0200 */
[----:B------:R-:W-:Y:S01]  /*6eb0*/  SHF.L.U32 R5, R10, 0x1f, RZ ;  /* 0x0000001f0a057819 */ /* 0x000fe200000006ff */
[----:B---3--:R-:W-:Y:S06]  /*6ec0*/  @!P0 BRA `(.L_x_134) ;  /* 0x0000000400f88947 */ /* 0x008fec0003800000 */
.L_x_155:
[----:B------:R-:W3:Y:S01]  /*6ed0*/  SYNCS.PHASECHK.TRANS64.TRYWAIT P0, [R6+URZ], R5 ;  /* 0x00000005060075a7 */ /* 0x000ee2000800017f */
[----:B------:R-:W-:-:S05]  /*6ee0*/  VIADD R2, R9, 0x1 ;  /* 0x0000000109027836 */ /* 0x000fca0000000000 */
[----:B------:R-:W-:-:S04]  /*6ef0*/  ISETP.NE.AND P1, PT, R2, 0x8, PT ;  /* 0x000000080200780c */ /* 0x000fc80003f25270 */
[----:B------:R-:W-:Y:S02]  /*6f00*/  SEL R3, RZ, 0x1, P1 ;  /* 0x00000001ff037807 */ /* 0x000fe40000800000 */
[----:B--2---:R-:W-:Y:S02]  /*6f10*/  SEL R7, R2, RZ, P1 ;  /* 0x000000ff02077207 */ /* 0x004fe40000800000 */
[----:B------:R-:W-:-:S03]  /*6f20*/  LOP3.LUT R10, R10, R3, RZ, 0x3c, !PT ;  /* 0x000000030a0a7212 */ /* 0x000fc600078e3cff */
[----:B------:R-:W-:Y:S01]  /*6f30*/  IMAD R9, R7, 0x8, R0 ;  /* 0x0000000807097824 */ /* 0x000fe200078e0200 */
[----:B------:R-:W-:Y:S01]  /*6f40*/  SHF.L.U32 R4, R10, 0x1f, RZ ;  /* 0x0000001f0a047819 */ /* 0x000fe200000006ff */
[----:B---3--:R-:W-:Y:S06]  /*6f50*/  @!P0 BRA `(.L_x_135) ;  /* 0x0000000400e88947 */ /* 0x008fec0003800000 */
.L_x_156:
[----:B------:R-:W3:Y:S01]  /*6f60*/  SYNCS.PHASECHK.TRANS64.TRYWAIT P0, [R9+URZ], R4 ;  /* 0x00000004090075a7 */ /* 0x000ee2000800017f */
[----:B------:R-:W-:-:S05]  /*6f70*/  VIADD R2, R7, 0x1 ;  /* 0x0000000107027836 */ /* 0x000fca0000000000 */
[----:B------:R-:W-:-:S04]  /*6f80*/  ISETP.NE.AND P1, PT, R2, 0x8, PT ;  /* 0x000000080200780c */ /* 0x000fc80003f25270 */
[----:B------:R-:W-:Y:S02]  /*6f90*/  SEL R3, RZ, 0x1, P1 ;  /* 0x00000001ff037807 */ /* 0x000fe40000800000 */
[----:B------:R-:W-:Y:S02]  /*6fa0*/  SEL R7, R2, RZ, P1 ;  /* 0x000000ff02077207 */ /* 0x000fe40000800000 */
[----:B------:R-:W-:-:S03]  /*6fb0*/  LOP3.LUT R10, R10, R3, RZ, 0x3c, !PT ;  /* 0x000000030a0a7212 */ /* 0x000fc600078e3cff */
[----:B--2---:R-:W-:Y:S01]  /*6fc0*/  IMAD R6, R7, 0x8, R0 ;  /* 0x0000000807067824 */ /* 0x004fe200078e0200 */
[----:B------:R-:W-:Y:S01]  /*6fd0*/  SHF.L.U32 R5, R10, 0x1f, RZ ;  /* 0x0000001f0a057819 */ /* 0x000fe200000006ff */
[----:B---3--:R-:W-:Y:S06]  /*6fe0*/  @!P0 BRA `(.L_x_136) ;  /* 0x0000000400d88947 */ /* 0x008fec0003800000 */
.L_x_157:
        /* <DEDUP_REMOVED lines=9> */
.L_x_158:
        /* <DEDUP_REMOVED lines=9> */
.L_x_159:
[----:B------:R-:W3:Y:S01]  /*7110*/  SYNCS.PHASECHK.TRANS64.TRYWAIT P0, [R6+URZ], R5 ;  /* 0x00000005060075a7 */ /* 0x000ee2000800017f */
[----:B------:R-:W-:-:S05]  /*7120*/  VIADD R2, R7, 0x1 ;  /* 0x0000000107027836 */ /* 0x000fca0000000000 */
[----:B------:R-:W-:-:S04]  /*7130*/  ISETP.NE.AND P1, PT, R2, 0x8, PT ;  /* 0x000000080200780c */ /* 0x000fc80003f25270 */
[----:B--2---:R-:W-:Y:S02]  /*7140*/  SEL R4, RZ, 0x1, P1 ;  /* 0x00000001ff047807 */ /* 0x004fe40000800000 */
[----:B------:R-:W-:Y:S02]  /*7150*/  SEL R3, R2, RZ, P1 ;  /* 0x000000ff02037207 */ /* 0x000fe40000800000 */
[----:B------:R-:W-:Y:S01]  /*7160*/  LOP3.LUT R4, R11, R4, RZ, 0x3c, !PT ;  /* 0x000000040b047212 */ /* 0x000fe200078e3cff */
[----:B---3--:R-:W-:Y:S06]  /*7170*/  @!P0 BRA `(.L_x_139) ;  /* 0x0000000400b08947 */ /* 0x008fec0003800000 */
.L_x_160:
[----:B------:R-:W-:Y:S01]  /*7180*/  IMAD R3, R3, 0x8, R0 ;  /* 0x0000000803037824 */ /* 0x000fe200078e0200 */
[----:B------:R-:W-:-:S07]  /*7190*/  SHF.L.U32 R0, R4, 0x1f, RZ ;  /* 0x0000001f04007819 */ /* 0x000fce00000006ff */
.L_x_140:
[----:B---3--:R3:W4:Y:S02]  /*71a0*/  SYNCS.PHASECHK.TRANS64.TRYWAIT P0, [R3+URZ], R0 ;  /* 0x00000000030075a7 */ /* 0x008724000800017f */
[----:B----4-:R-:W-:Y:S05]  /*71b0*/  @!P0 NANOSLEEP.SYNCS 0x989680 ;  /* 0x009896800000895d */ /* 0x010fea0003900000 */
[----:B------:R-:W4:Y:S02]  /*71c0*/  @!P0 SYNCS.PHASECHK.TRANS64 P0, [R3+URZ], R0 ;  /* 0x00000000030085a7 */ /* 0x000f24000800007f */
[----:B----4-:R-:W-:Y:S05]  /*71d0*/  @!P0 BRA `(.L_x_140) ;  /* 0xfffffffc00f08947 */ /* 0x010fea000383ffff */
.L_x_15:
[----:B-1----:R-:W-:Y:S05]  /*71e0*/  BSYNC B6 ;  /* 0x0000000000067941 */ /* 0x002fea0003800000 */
.L_x_13:
[----:B------:R-:W-:Y:S05]  /*71f0*/  EXIT ;  /* 0x000000000000794d */ /* 0x000fea0003800000 */
.L_x_28:
[----:B----4-:R4:W1:Y:S02]  /*7200*/  SYNCS.PHASECHK.TRANS64.TRYWAIT P1, [R3+URZ], R0 ;  /* 0x00000000030075a7 */ /* 0x010864000802017f */
[----:B-1----:R-:W-:Y:S05]  /*7210*/  @!P1 NANOSLEEP.SYNCS 0x989680 ;  /* 0x009896800000995d */ /* 0x002fea0003900000 */
[----:B------:R-:W1:Y:S02]  /*7220*/  @!P1 SYNCS.PHASECHK.TRANS64 P1, [R3+URZ], R0 ;  /* 0x00000000030095a7 */ /* 0x000e64000802007f */
[----:B-1----:R-:W-:Y:S05]  /*7230*/  @!P1 BRA `(.L_x_28) ;  /* 0xfffffffc00f09947 */ /* 0x002fea000383ffff */
[----:B------:R-:W-:Y:S05]  /*7240*/  BRA `(.L_x_27) ;  /* 0xffffffa800187947 */ /* 0x000fea000383ffff */
.L_x_33:
[----:B---3--:R-:W-:-:S04]  /*7250*/  IMAD.U32 R5, RZ, RZ, UR4 ;  /* 0x00000004ff057e24 */ /* 0x008fc8000f8e00ff */
[----:B------:R3:W4:Y:S03]  /*7260*/  SYNCS.PHASECHK.TRANS64.TRYWAIT P1, [R5+URZ], R4 ;  /* 0x00000004050075a7 */ /* 0x000726000802017f */
[----:B----4-:R-:W-:Y:S05]  /*7270*/  @!P1 NANOSLEEP.SYNCS 0x989680 ;  /* 0x009896800000995d */ /* 0x010fea0003900000 */
[----:B------:R-:W4:Y:S02]  /*7280*/  @!P1 SYNCS.PHASECHK.TRANS64 P1, [R5+URZ], R4 ;  /* 0x00000004050095a7 */ /* 0x000f24000802007f */
[----:B----4-:R-:W-:Y:S05]  /*7290*/  @!P1 BRA `(.L_x_33) ;  /* 0xfffffffc00ec9947 */ /* 0x010fea000383ffff */
[----:B------:R-:W-:Y:S05]  /*72a0*/  BRA `(.L_x_32) ;  /* 0xffffffa800ec7947 */ /* 0x000fea000383ffff */
.L_x_55:
[----:B-1----:R1:W2:Y:S02]  /*72b0*/  SYNCS.PHASECHK.TRANS64.TRYWAIT P0, [R4+URZ+0x80], R3 ;  /* 0x00008003040075a7 */ /* 0x0022a4000800017f */
[----:B--2---:R-:W-:Y:S05]  /*72c0*/  @!P0 NANOSLEEP.SYNCS 0x989680 ;  /* 0x009896800000895d */ /* 0x004fea0003900000 */
[----:B------:R-:W2:Y:S02]  /*72d0*/  @!P0 SYNCS.PHASECHK.TRANS64 P0, [R4+URZ+0x80], R3 ;  /* 0x00008003040085a7 */ /* 0x000ea4000800007f */
[----:B--2---:R-:W-:Y:S05]  /*72e0*/  @!P0 BRA `(.L_x_55) ;  /* 0xfffffffc00f08947 */ /* 0x004fea000383ffff */
[----:B------:R-:W-:Y:S05]  /*72f0*/  BRA `(.L_x_141) ;  /* 0xffffffb800d07947 */ /* 0x000fea000383ffff */
.L_x_69:
[----:B-1----:R1:W2:Y:S02]  /*7300*/  SYNCS.PHASECHK.TRANS64.TRYWAIT P2, [R24+URZ+0x80], R21 ;  /* 0x00008015180075a7 */ /* 0x0022a4000804017f */
[----:B--2---:R-:W-:Y:S05]  /*7310*/  @!P2 NANOSLEEP.SYNCS 0x989680 ;  /* 0x009896800000a95d */ /* 0x004fea0003900000 */
[----:B------:R-:W2:Y:S02]  /*7320*/  @!P2 SYNCS.PHASECHK.TRANS64 P2, [R24+URZ+0x80], R21 ;  /* 0x000080151800a5a7 */ /* 0x000ea4000804007f */
[----:B--2---:R-:W-:Y:S05]  /*7330*/  @!P2 BRA `(.L_x_69) ;  /* 0xfffffffc00f0a947 */ /* 0x004fea000383ffff */
[----:B------:R-:W-:Y:S05]  /*7340*/  BRA `(.L_x_142) ;  /* 0xffffffc400907947 */ /* 0x000fea000383ffff */
.L_x_89:
[----:B-1----:R-:W-:-:S04]  /*7350*/  IMAD.U32 R3, RZ, RZ, UR4 ;  /* 0x00000004ff037e24 */ /* 0x002fc8000f8e00ff */
[----:B------:R1:W2:Y:S03]  /*7360*/  SYNCS.PHASECHK.TRANS64.TRYWAIT P0, [R3+URZ+0xb8], R0 ;  /* 0x0000b800030075a7 */ /* 0x0002a6000800017f */
[----:B--2---:R-:W-:Y:S05]  /*7370*/  @!P0 NANOSLEEP.SYNCS 0x989680 ;  /* 0x009896800000895d */ /* 0x004fea0003900000 */
[----:B------:R-:W2:Y:S02]  /*7380*/  @!P0 SYNCS.PHASECHK.TRANS64 P0, [R3+URZ+0xb8], R0 ;  /* 0x0000b800030085a7 */ /* 0x000ea4000800007f */
[----:B--2---:R-:W-:Y:S05]  /*7390*/  @!P0 BRA `(.L_x_89) ;  /* 0xfffffffc00ec8947 */ /* 0x004fea000383ffff */
[----:B------:R-:W-:Y:S05]  /*73a0*/  BRA `(.L_x_88) ;  /* 0xffffffd800ec7947 */ /* 0x000fea000383ffff */
.L_x_98:
[----:B-1----:R-:W-:-:S04]  /*73b0*/  IMAD.U32 R5, RZ, RZ, UR5 ;  /* 0x00000005ff057e24 */ /* 0x002fc8000f8e00ff */
[----:B------:R1:W2:Y:S03]  /*73c0*/  SYNCS.PHASECHK.TRANS64.TRYWAIT P1, [R5+URZ+0x98], R4 ;  /* 0x00009804050075a7 */ /* 0x0002a6000802017f */
[----:B--2---:R-:W-:Y:S05]  /*73d0*/  @!P1 NANOSLEEP.SYNCS 0x989680 ;  /* 0x009896800000995d */ /* 0x004fea0003900000 */
[----:B------:R-:W2:Y:S02]  /*73e0*/  @!P1 SYNCS.PHASECHK.TRANS64 P1, [R5+URZ+0x98], R4 ;  /* 0x00009804050095a7 */ /* 0x000ea4000802007f */
[----:B--2---:R-:W-:Y:S05]  /*73f0*/  @!P1 BRA `(.L_x_98) ;  /* 0xfffffffc00ec9947 */ /* 0x004fea000383ffff */
[----:B------:R-:W-:Y:S05]  /*7400*/  BRA `(.L_x_143) ;  /* 0xffffffdc00e47947 */ /* 0x000fea000383ffff */
.L_x_104:
[----:B-1----:R-:W-:-:S04]  /*7410*/  IMAD.U32 R5, RZ, RZ, UR4 ;  /* 0x00000004ff057e24 */ /* 0x002fc8000f8e00ff */
[----:B------:R1:W2:Y:S03]  /*7420*/  SYNCS.PHASECHK.TRANS64.TRYWAIT P1, [R5+URZ+0x98], R4 ;  /* 0x00009804050075a7 */ /* 0x0002a6000802017f */
[----:B--2---:R-:W-:Y:S05]  /*7430*/  @!P1 NANOSLEEP.SYNCS 0x989680 ;  /* 0x009896800000995d */ /* 0x004fea0003900000 */
[----:B------:R-:W2:Y:S02]  /*7440*/  @!P1 SYNCS.PHASECHK.TRANS64 P1, [R5+URZ+0x98], R4 ;  /* 0x00009804050095a7 */ /* 0x000ea4000802007f */
[----:B--2---:R-:W-:Y:S05]  /*7450*/  @!P1 BRA `(.L_x_104) ;  /* 0xfffffffc00ec9947 */ /* 0x004fea000383ffff */
[----:B------:R-:W-:Y:S05]  /*7460*/  BRA `(.L_x_144) ;  /* 0xffffffe0004c7947 */ /* 0x000fea000383ffff */
.L_x_114:
[----:B--2---:R2:W3:Y:S02]  /*7470*/  SYNCS.PHASECHK.TRANS64.TRYWAIT P0, [R3+URZ+0x98], R0 ;  /* 0x00009800030075a7 */ /* 0x0044e4000800017f */
[----:B---3--:R-:W-:Y:S05]  /*7480*/  @!P0 NANOSLEEP.SYNCS 0x989680 ;  /* 0x009896800000895d */ /* 0x008fea0003900000 */
[----:B------:R-:W3:Y:S02]  /*7490*/  @!P0 SYNCS.PHASECHK.TRANS64 P0, [R3+URZ+0x98], R0 ;  /* 0x00009800030085a7 */ /* 0x000ee4000800007f */
[----:B---3--:R-:W-:Y:S05]  /*74a0*/  @!P0 BRA `(.L_x_114) ;  /* 0xfffffffc00f08947 */ /* 0x008fea000383ffff */
[----:B------:R-:W-:Y:S05]  /*74b0*/  BRA `(.L_x_145) ;  /* 0xffffffe800647947 */ /* 0x000fea000383ffff */
.L_x_116:
[----:B-1----:R1:W2:Y:S02]  /*74c0*/  SYNCS.PHASECHK.TRANS64.TRYWAIT P0, [R5+URZ+0x98], R0 ;  /* 0x00009800050075a7 */ /* 0x0022a4000800017f */
[----:B--2---:R-:W-:Y:S05]  /*74d0*/  @!P0 NANOSLEEP.SYNCS 0x989680 ;  /* 0x009896800000895d */ /* 0x004fea0003900000 */
[----:B------:R-:W2:Y:S02]  /*74e0*/  @!P0 SYNCS.PHASECHK.TRANS64 P0, [R5+URZ+0x98], R0 ;  /* 0x00009800050085a7 */ /* 0x000ea4000800007f */
[----:B--2---:R-:W-:Y:S05]  /*74f0*/  @!P0 BRA `(.L_x_116) ;  /* 0xfffffffc00f08947 */ /* 0x004fea000383ffff */
[----:B------:R-:W-:Y:S05]  /*7500*/  BRA `(.L_x_146) ;  /* 0xffffffe800847947 */ /* 0x000fea000383ffff */
.L_x_120:
[----:B------:R-:W-:Y:S01]  /*7510*/  BSSY B1, `(.L_x_147) ;  /* 0x0000006000017945 */ /* 0x000fe20003800000 */
[----:B------:R-:W-:-:S07]  /*7520*/  IMAD.MOV.U32 R15, RZ, RZ, -0x1 ;  /* 0xffffffffff0f7424 */ /* 0x000fce00078e00ff */
[----:B------:R-:W-:Y:S05]  /*7530*/  WARPSYNC.COLLECTIVE R15, `(.L_x_148) ;  /* 0x000000000f0c7348 */ /* 0x000fea0003c00000 */
[----:B------:R-:W-:Y:S02]  /*7540*/  ELECT P6, UR62, PT ;  /* 0x00000000003e782f */ /* 0x000fe400038c0000 */
[----:B------:R-:W-:Y:S01]  /*7550*/  MOV R14, UR62 ;  /* 0x0000003e000e7c02 */ /* 0x000fe20008000f00 */
[----:B------:R-:W-:Y:S10]  /*7560*/  ENDCOLLECTIVE ;  /* 0x000000000000791b */ /* 0x000ff40003800000 */
.L_x_148:
[----:B------:R-:W-:Y:S05]  /*7570*/  BSYNC B1 ;  /* 0x0000000000017941 */ /* 0x000fea0003800000 */
.L_x_147:
[----:B------:R-:W-:Y:S05]  /*7580*/  BRA `(.L_x_149) ;  /* 0xffffffec001c7947 */ /* 0x000fea000383ffff */
.L_x_123:
[----:B--2---:R2:W3:Y:S02]  /*7590*/  SYNCS.PHASECHK.TRANS64.TRYWAIT P0, [R14+URZ+0x40], R7 ;  /* 0x000040070e0075a7 */ /* 0x0044e4000800017f */
[----:B---3--:R-:W-:Y:S05]  /*75a0*/  @!P0 NANOSLEEP.SYNCS 0x989680 ;  /* 0x009896800000895d */ /* 0x008fea0003900000 */
[----:B------:R-:W3:Y:S02]  /*75b0*/  @!P0 SYNCS.PHASECHK.TRANS64 P0, [R14+URZ+0x40], R7 ;  /* 0x000040070e0085a7 */ /* 0x000ee4000800007f */
[----:B---3--:R-:W-:Y:S05]  /*75c0*/  @!P0 BRA `(.L_x_123) ;  /* 0xfffffffc00f08947 */ /* 0x008fea000383ffff */
[----:B------:R-:W-:Y:S05]  /*75d0*/  BRA `(.L_x_150) ;  /* 0xffffffec00547947 */ /* 0x000fea000383ffff */
.L_x_131:
[----:B------:R-:W-:Y:S01]  /*75e0*/  BSSY B0, `(.L_x_151) ;  /* 0x0000006000007945 */ /* 0x000fe20003800000 */
[----:B------:R-:W-:-:S07]  /*75f0*/  IMAD.MOV.U32 R15, RZ, RZ, -0x1 ;  /* 0xffffffffff0f7424 */ /* 0x000fce00078e00ff */
[----:B-1----:R-:W-:Y:S05]  /*7600*/  WARPSYNC.COLLECTIVE R15, `(.L_x_152) ;  /* 0x000000000f0c7348 */ /* 0x002fea0003c00000 */
[----:B------:R-:W-:Y:S02]  /*7610*/  ELECT P6, UR62, PT ;  /* 0x00000000003e782f */ /* 0x000fe400038c0000 */
[----:B------:R-:W-:Y:S01]  /*7620*/  MOV R14, UR62 ;  /* 0x0000003e000e7c02 */ /* 0x000fe20008000f00 */
[----:B-1----:R-:W-:Y:S10]  /*7630*/  ENDCOLLECTIVE ;  /* 0x000000000000791b */ /* 0x002ff40003800000 */
.L_x_152:
[----:B------:R-:W-:Y:S05]  /*7640*/  BSYNC B0 ;  /* 0x0000000000007941 */ /* 0x000fea0003800000 */
.L_x_151:
[----:B------:R-:W-:Y:S05]  /*7650*/  BRA `(.L_x_153) ;  /* 0xfffffff400a87947 */ /* 0x000fea000383ffff */
.L_x_133:
[----:B--2---:R2:W3:Y:S02]  /*7660*/  SYNCS.PHASECHK.TRANS64.TRYWAIT P0, [R5+URZ], R2 ;  /* 0x00000002050075a7 */ /* 0x0044e4000800017f */
[----:B---3--:R-:W-:Y:S05]  /*7670*/  @!P0 NANOSLEEP.SYNCS 0x989680 ;  /* 0x009896800000895d */ /* 0x008fea0003900000 */
[----:B------:R-:W3:Y:S02]  /*7680*/  @!P0 SYNCS.PHASECHK.TRANS64 P0, [R5+URZ], R2 ;  /* 0x00000002050085a7 */ /* 0x000ee4000800007f */
[----:B---3--:R-:W-:Y:S05]  /*7690*/  @!P0 BRA `(.L_x_133) ;  /* 0xfffffffc00f08947 */ /* 0x008fea000383ffff */
[----:B------:R-:W-:Y:S05]  /*76a0*/  BRA `(.L_x_154) ;  /* 0xfffffff400e47947 */ /* 0x000fea000383ffff */
.L_x_134:
[----:B--2---:R2:W3:Y:S02]  /*76b0*/  SYNCS.PHASECHK.TRANS64.TRYWAIT P0, [R7+URZ], R4 ;  /* 0x00000004070075a7 */ /* 0x0044e4000800017f */
[----:B---3--:R-:W-:Y:S05]  /*76c0*/  @!P0 NANOSLEEP.SYNCS 0x989680 ;  /* 0x009896800000895d */ /* 0x008fea0003900000 */
[----:B------:R-:W3:Y:S02]  /*76d0*/  @!P0 SYNCS.PHASECHK.TRANS64 P0, [R7+URZ], R4 ;  /* 0x00000004070085a7 */ /* 0x000ee4000800007f */
[----:B---3--:R-:W-:Y:S05]  /*76e0*/  @!P0 BRA `(.L_x_134) ;  /* 0xfffffffc00f08947 */ /* 0x008fea000383ffff */
[----:B------:R-:W-:Y:S05]  /*76f0*/  BRA `(.L_x_155) ;  /* 0xfffffff400f47947 */ /* 0x000fea000383ffff */
.L_x_135:
[----:B--2---:R2:W3:Y:S02]  /*7700*/  SYNCS.PHASECHK.TRANS64.TRYWAIT P0, [R6+URZ], R5 ;  /* 0x00000005060075a7 */ /* 0x0044e4000800017f */
[----:B---3--:R-:W-:Y:S05]  /*7710*/  @!P0 NANOSLEEP.SYNCS 0x989680 ;  /* 0x009896800000895d */ /* 0x008fea0003900000 */
[----:B------:R-:W3:Y:S02]  /*7720*/  @!P0 SYNCS.PHASECHK.TRANS64 P0, [R6+URZ], R5 ;  /* 0x00000005060085a7 */ /* 0x000ee4000800007f */
[----:B---3--:R-:W-:Y:S05]  /*7730*/  @!P0 BRA `(.L_x_135) ;  /* 0xfffffffc00f08947 */ /* 0x008fea000383ffff */
[----:B------:R-:W-:Y:S05]  /*7740*/  BRA `(.L_x_156) ;  /* 0xfffffff800047947 */ /* 0x000fea000383ffff */
.L_x_136:
[----:B--2---:R2:W3:Y:S02]  /*7750*/  SYNCS.PHASECHK.TRANS64.TRYWAIT P0, [R9+URZ], R4 ;  /* 0x00000004090075a7 */ /* 0x0044e4000800017f */
[----:B---3--:R-:W-:Y:S05]  /*7760*/  @!P0 NANOSLEEP.SYNCS 0x989680 ;  /* 0x009896800000895d */ /* 0x008fea0003900000 */
[----:B------:R-:W3:Y:S02]  /*7770*/  @!P0 SYNCS.PHASECHK.TRANS64 P0, [R9+URZ], R4 ;  /* 0x00000004090085a7 */ /* 0x000ee4000800007f */
[----:B---3--:R-:W-:Y:S05]  /*7780*/  @!P0 BRA `(.L_x_136) ;  /* 0xfffffffc00f08947 */ /* 0x008fea000383ffff */
[----:B------:R-:W-:Y:S05]  /*7790*/  BRA `(.L_x_157) ;  /* 0xfffffff800147947 */ /* 0x000fea000383ffff */
.L_x_137:
[----:B--2---:R2:W3:Y:S02]  /*77a0*/  SYNCS.PHASECHK.TRANS64.TRYWAIT P0, [R6+URZ], R5 ;  /* 0x00000005060075a7 */ /* 0x0044e4000800017f */
[----:B---3--:R-:W-:Y:S05]  /*77b0*/  @!P0 NANOSLEEP.SYNCS 0x989680 ;  /* 0x009896800000895d */ /* 0x008fea0003900000 */
[----:B------:R-:W3:Y:S02]  /*77c0*/  @!P0 SYNCS.PHASECHK.TRANS64 P0, [R6+URZ], R5 ;  /* 0x00000005060085a7 */ /* 0x000ee4000800007f */
[----:B---3--:R-:W-:Y:S05]  /*77d0*/  @!P0 BRA `(.L_x_137) ;  /* 0xfffffffc00f08947 */ /* 0x008fea000383ffff */
[----:B------:R-:W-:Y:S05]  /*77e0*/  BRA `(.L_x_158) ;  /* 0xfffffff800247947 */ /* 0x000fea000383ffff */
.L_x_138:
[----:B--2---:R2:W3:Y:S02]  /*77f0*/  SYNCS.PHASECHK.TRANS64.TRYWAIT P0, [R9+URZ], R4 ;  /* 0x00000004090075a7 */ /* 0x0044e4000800017f */
[----:B---3--:R-:W-:Y:S05]  /*7800*/  @!P0 NANOSLEEP.SYNCS 0x989680 ;  /* 0x009896800000895d */ /* 0x008fea0003900000 */
[----:B------:R-:W3:Y:S02]  /*7810*/  @!P0 SYNCS.PHASECHK.TRANS64 P0, [R9+URZ], R4 ;  /* 0x00000004090085a7 */ /* 0x000ee4000800007f */
[----:B---3--:R-:W-:Y:S05]  /*7820*/  @!P0 BRA `(.L_x_138) ;  /* 0xfffffffc00f08947 */ /* 0x008fea000383ffff */
[----:B------:R-:W-:Y:S05]  /*7830*/  BRA `(.L_x_159) ;  /* 0xfffffff800347947 */ /* 0x000fea000383ffff */
.L_x_139:
[----:B--2---:R2:W3:Y:S02]  /*7840*/  SYNCS.PHASECHK.TRANS64.TRYWAIT P0, [R6+URZ], R5 ;  /* 0x00000005060075a7 */ /* 0x0044e4000800017f */
[----:B---3--:R-:W-:Y:S05]  /*7850*/  @!P0 NANOSLEEP.SYNCS 0x989680 ;  /* 0x009896800000895d */ /* 0x008fea0003900000 */
[----:B------:R-:W3:Y:S02]  /*7860*/  @!P0 SYNCS.PHASECHK.TRANS64 P0, [R6+URZ], R5 ;  /* 0x00000005060085a7 */ /* 0x000ee4000800007f */
[----:B---3--:R-:W-:Y:S05]  /*7870*/  @!P0 BRA `(.L_x_139) ;  /* 0xfffffffc00f08947 */ /* 0x008fea000383ffff */
[----:B------:R-:W-:Y:S05]  /*7880*/  BRA `(.L_x_160) ;  /* 0xfffffff8003c7947 */ /* 0x000fea000383ffff */
.L_x_161:
[----:B------:R-:W-:-:S00]  /*7890*/  BRA `(.L_x_161) ;  /* 0xfffffffc00fc7947 */ /* 0x000fc0000383ffff */
[----:B------:R-:W-:-:S00]  /*78a0*/  NOP ;  /* 0x0000000000007918 */ /* 0x000fc00000000000 */
        /* <DEDUP_REMOVED lines=13> */
.L_x_162:


//--------------------- .nv.global.init           --------------------------
	.section	.nv.global.init,"aw",@progbits
.nv.global.init:
	.type		$str$22,@object
	.size		$str$22,($str$26 - $str$22)
$str$22:
        /*0000*/ 	.byte	0x6b, 0x5f, 0x74, 0x69, 0x6c, 0x65, 0x5f, 0x63, 0x6f, 0x75, 0x6e, 0x74, 0x20, 0x3e, 0x3d, 0x20
        /*0010*/ 	.byte	0x31, 0x00
	.type		$str$26,@object
	.size		$str$26,($str$27 - $str$26)
$str$26:
        /*0012*/ 	.byte	0x28, 0x61, 0x64, 0x64, 0x72, 0x65, 0x73, 0x73, 0x20, 0x26, 0x20, 0x6d, 0x61, 0x73, 0x6b, 0x29
        /*0022*/ 	.byte	0x20, 0x3d, 0x3d, 0x20, 0x30, 0x00
	.type		$str$27,@object
	.size		$str$27,($str$23 - $str$27)
$str$27:
        /*0028*/ 	.byte	0x2f, 0x74, 0x6d, 0x70, 0x2f, 0x63, 0x75, 0x74, 0x6c, 0x61, 0x73, 0x73, 0x5f, 0x73, 0x77, 0x65
        /*0038*/ 	.byte	0x65, 0x70, 0x5f, 0x73, 0x72, 0x63, 0x2f, 0x69, 0x6e, 0x63, 0x6c, 0x75, 0x64, 0x65, 0x2f, 0x63
        /*0048*/ 	.byte	0x75, 0x74, 0x65, 0x2f, 0x70, 0x6f, 0x69, 0x6e, 0x74, 0x65, 0x72, 0x5f, 0x66, 0x6c, 0x61, 0x67
        /*0058*/ 	.byte	0x67, 0x65, 0x64, 0x2e, 0x68, 0x70, 0x70, 0x00
	.type		$str$23,@object
	.size		$str$23,(__unnamed_2 - $str$23)
$str$23:
        /*0060*/ 	.byte	0x2f, 0x74, 0x6d, 0x70, 0x2f, 0x63, 0x75, 0x74, 0x6c, 0x61, 0x73, 0x73, 0x5f, 0x73, 0x77, 0x65
        /*0070*/ 	.byte	0x65, 0x70, 0x5f, 0x73, 0x72, 0x63, 0x2f, 0x69, 0x6e, 0x63, 0x6c, 0x75, 0x64, 0x65, 0x2f, 0x63
        /*0080*/ 	.byte	0x75, 0x74, 0x6c, 0x61, 0x73, 0x73, 0x2f, 0x67, 0x65, 0x6d, 0x6d, 0x2f, 0x63, 0x6f, 0x6c, 0x6c
        /*0090*/ 	.byte	0x65, 0x63, 0x74, 0x69, 0x76, 0x65, 0x2f, 0x73, 0x6d, 0x39, 0x30, 0x5f, 0x6d, 0x6d, 0x61, 0x5f
        /*00a0*/ 	.byte	0x74, 0x6d, 0x61, 0x5f, 0x67, 0x6d, 0x6d, 0x61, 0x5f, 0x73, 0x73, 0x5f, 0x77, 0x61, 0x72, 0x70
        /*00b0*/ 	.byte	0x73, 0x70, 0x65, 0x63, 0x69, 0x61, 0x6c, 0x69, 0x7a, 0x65, 0x64, 0x2e, 0x68, 0x70, 0x70, 0x00
	.type		__unnamed_2,@object
	.size		__unnamed_2,(__unnamed_1 - __unnamed_2)
__unnamed_2:
        /*00c0*/ 	.byte	0x61, 0x75, 0x74, 0x6f, 0x20, 0x63, 0x75, 0x74, 0x65, 0x3a, 0x3a, 0x61, 0x73, 0x5f, 0x70, 0x6f
        /* <DEDUP_REMOVED lines=27> */
        /*0280*/ 	.byte	0x36, 0x3e, 0x3e, 0x3e, 0x3e, 0x3e, 0x5d, 0x00
	.type		__unnamed_1,@object
	.size		__unnamed_1,(.L_0 - __unnamed_1)
__unnamed_1:
        /* <DEDUP_REMOVED lines=181> */
        /*0dd8*/ 	.byte	0x5d, 0x00
.L_0:


//--------------------- .nv.shared._ZN7cutlass13device_kernelINS_4gemm6kernel13GemmUniversalIN4cute5tupleIJiiiiEEENS1_10collective13CollectiveMmaINS1_34MainloopSm90TmaGmmaWarpSpecializedILi8ENS5_IJNS4_1CILi2EEENSA_ILi1EEESC_EEENS1_35KernelTmaWarpSpecializedCooperativeEEENS5_IJNSA_ILi128EEENSA_ILi64EEESH_EEENS_6half_tENS5_IJlSC_lEEESJ_SK_NS4_8TiledMMAINS4_8MMA_AtomIJNS4_4SM904GMMA25MMA_64x64x16_F32F16F16_SSILNSO_5MajorE0ELSQ_0ELNSO_7ScaleInE1ELSR_1EEEEEENS4_6LayoutISD_NS5_IJSC_NSA_ILi0EEESV_EEEEENS5_IJNS4_10UnderscoreESY_SY_EEEEENS4_13SM90_TMA_LOADENS4_14ComposedLayoutINS4_7SwizzleILi3ELi4ELi3EEENS4_18smem_ptr_flag_bitsILi16EEENSU_INS5_IJNSA_ILi8EEESH_EEENS5_IJSH_SC_EEEEEEEvNS4_8identityENS4_23SM90_TMA_LOAD_MULTICASTES1B_vS1C_EENS_8epilogue10collective18CollectiveEpilogueINS1F_22Sm90TmaWarpSpecializedILi3ELi2ELi16ELb1ELb0EEEJSI_NS5_IJSG_NSA_ILi32EEEEEESJ_SK_SJ_SK_NS1F_6fusion15FusionCallbacksIS1J_NS1M_23LinCombPerRowBiasEltActINS1F_6thread4ReLuESJ_fSJ_SJ_fLi8ELNS_15FloatRoundStyleE2EEESI_S1L_JEEES11_NS12_INS13_ILi2ELi4ELi3EEES16_NSU_INS5_IJS17_S1K_EEENS5_IJS1K_SC_EEEEEEENS4_17SM75_U32x4_LDSM_NENS4_14SM90_TMA_STOREES1Y_NS4_17SM90_U32x4_STSM_NENS4_9Copy_AtomIJS21_SJ_EEEvEEEvvEEEEvNT_6ParamsE --------------------------
	.section	.nv.shared._ZN7cutlass13device_kernelINS_4gemm6kernel13GemmUniversalIN4cute5tupleIJiiiiEEENS1_10collective13CollectiveMmaINS1_34MainloopSm90TmaGmmaWarpSpecializedILi8ENS5_IJNS4_1CILi2EEENSA_ILi1EEESC_EEENS1_35KernelTmaWarpSpecializedCooperativeEEENS5_IJNSA_ILi128EEENSA_ILi64EEESH_EEENS_6half_tENS5_IJlSC_lEEESJ_SK_NS4_8TiledMMAINS4_8MMA_AtomIJNS4_4SM904GMMA25MMA_64x64x16_F32F16F16_SSILNSO_5MajorE0ELSQ_0ELNSO_7ScaleInE1ELSR_1EEEEEENS4_6LayoutISD_NS5_IJSC_NSA_ILi0EEESV_EEEEENS5_IJNS4_10UnderscoreESY_SY_EEEEENS4_13SM90_TMA_LOADENS4_14ComposedLayoutINS4_7SwizzleILi3ELi4ELi3EEENS4_18smem_ptr_flag_bitsILi16EEENSU_INS5_IJNSA_ILi8EEESH_EEENS5_IJSH_SC_EEEEEEEvNS4_8identityENS4_23SM90_TMA_LOAD_MULTICASTES1B_vS1C_EENS_8epilogue10collective18CollectiveEpilogueINS1F_22Sm90TmaWarpSpecializedILi3ELi2ELi16ELb1ELb0EEEJSI_NS5_IJSG_NSA_ILi32EEEEEESJ_SK_SJ_SK_NS1F_6fusion15FusionCallbacksIS1J_NS1M_23LinCombPerRowBiasEltActINS1F_6thread4ReLuESJ_fSJ_SJ_fLi8ELNS_15FloatRoundStyleE2EEESI_S1L_JEEES11_NS12_INS13_ILi2ELi4ELi3EEES16_NSU_INS5_IJS17_S1K_EEENS5_IJS1K_SC_EEEEEEENS4_17SM75_U32x4_LDSM_NENS4_14SM90_TMA_STOREES1Y_NS4_17SM90_U32x4_STSM_NENS4_9Copy_AtomIJS21_SJ_EEEvEEEvvEEEEvNT_6ParamsE,"aw",@nobits
	.sectionflags	@""
	.align	16
	.zero		1024


//--------------------- .nv.shared.reserved.0     --------------------------
	.section	.nv.shared.reserved.0,"aw",@nobits
	.weak		__nv_reservedSMEM_offset_0_alias
	.size		__nv_reservedSMEM_offset_0_alias, 0, 0
	.other		__nv_reservedSMEM_offset_0_alias,@"STO_CUDA_RESERVED_SHARED STV_DEFAULT"
__nv_reservedSMEM_offset_0_alias:
	.zero		0


//--------------------- .nv.global                --------------------------
	.section	.nv.global,"aw",@nobits
.nv.global:
	.type		_ZN39_INTERNAL_4b819bb6_4_k_cu_48a6a691_27144cute1_E,@object
	.size		_ZN39_INTERNAL_4b819bb6_4_k_cu_48a6a691_27144cute1_E,(_ZN39_INTERNAL_4b819bb6_4_k_cu_48a6a691_27144cuda3std3__45__cpo6cbeginE - _ZN39_INTERNAL_4b819bb6_4_k_cu_48a6a691_27144cute1_E)
_ZN39_INTERNAL_4b819bb6_4_k_cu_48a6a691_27144cute1_E:
	.zero		1
	.type		_ZN39_INTERNAL_4b819bb6_4_k_cu_48a6a691_27144cuda3std3__45__cpo6cbeginE,@object
	.size		_ZN39_INTERNAL_4b819bb6_4_k_cu_48a6a691_27144cuda3std3__45__cpo6cbeginE,(_ZN39_INTERNAL_4b819bb6_4_k_cu_48a6a691_27144cuda3std3__48in_placeE - _ZN39_INTERNAL_4b819bb6_4_k_cu_48a6a691_27144cuda3std3__45__cpo6cbeginE)
_ZN39_INTERNAL_4b819bb6_4_k_cu_48a6a691_27144cuda3std3__45__cpo6cbeginE:
	.zero		1
	.type		_ZN39_INTERNAL_4b819bb6_4_k_cu_48a6a691_27144cuda3std3__48in_placeE,@object
	.size		_ZN39_INTERNAL_4b819bb6_4_k_cu_48a6a691_27144cuda3std3__48in_placeE,(_ZN39_INTERNAL_4b819bb6_4_k_cu_48a6a691_27144cuda3std6ranges3__45__cpo9iter_moveE - _ZN39_INTERNAL_4b819bb6_4_k_cu_48a6a691_27144cuda3std3__48in_placeE)
_ZN39_INTERNAL_4b819bb6_4_k_cu_48a6a691_27144cuda3std3__48in_placeE:
	.zero		1
	.type		_ZN39_INTERNAL_4b819bb6_4_k_cu_48a6a691_27144cuda3std6ranges3__45__cpo9iter_moveE,@object
	.size		_ZN39_INTERNAL_4b819bb6_4_k_cu_48a6a691_27144cuda3std6ranges3__45__cpo9iter_moveE,(_ZN39_INTERNAL_4b819bb6_4_k_cu_48a6a691_27144cuda3std3__45__cpo5beginE - _ZN39_INTERNAL_4b819bb6_4_k_cu_48a6a691_27144cuda3std6ranges3__45__cpo9iter_moveE)
_ZN39_INTERNAL_4b819bb6_4_k_cu_48a6a691_27144cuda3std6ranges3__45__cpo9iter_moveE:
	.zero		1
	.type		_ZN39_INTERNAL_4b819bb6_4_k_cu_48a6a691_27144cuda3std3__45__cpo5beginE,@object
	.size		_ZN39_INTERNAL_4b819bb6_4_k_cu_48a6a691_27144cuda3std3__45__cpo5beginE,(_ZN39_INTERNAL_4b819bb6_4_k_cu_48a6a691_27144cuda3std3__441_GLOBAL__N__4b819bb6_4_k_cu_48a6a691_27146ignoreE - _ZN39_INTERNAL_4b819bb6_4_k_cu_48a6a691_27144cuda3std3__45__cpo5beginE)
_ZN39_INTERNAL_4b819bb6_4_k_cu_48a6a691_27144cuda3std3__45__cpo5beginE:
	.zero		1
	.type		_ZN39_INTERNAL_4b819bb6_4_k_cu_48a6a691_27144cuda3std3__441_GLOBAL__N__4b819bb6_4_k_cu_48a6a691_27146ignoreE,@object
	.size		_ZN39_INTERNAL_4b819bb6_4_k_cu_48a6a691_27144cuda3std3__441_GLOBAL__N__4b819bb6_4_k_cu_48a6a691_27146ignoreE,(_ZN39_INTERNAL_4b819bb6_4_k_cu_48a6a691_27144cute7productE - _ZN39_INTERNAL_4b819bb6_4_k_cu_48a6a691_27144cuda3std3__441_GLOBAL__N__4b819bb6_4_k_cu_48a6a691_27146ignoreE)
_ZN39_INTERNAL_4b819bb6_4_k_cu_48a6a691_27144cuda3std3__441_GLOBAL__N__4b819bb6_4_k_cu_48a6a691_27146ignoreE:
	.zero		1
	.type		_ZN39_INTERNAL_4b819bb6_4_k_cu_48a6a691_27144cute7productE,@object
	.size		_ZN39_INTERNAL_4b819bb6_4_k_cu_48a6a691_27144cute7productE,(_ZN39_INTERNAL_4b819bb6_4_k_cu_48a6a691_27144cuda3std3__45__cpo3endE - _ZN39_INTERNAL_4b819bb6_4_k_cu_48a6a691_27144cute7productE)
_ZN39_INTERNAL_4b819bb6_4_k_cu_48a6a691_27144cute7productE:
	.zero		1
	.type		_ZN39_INTERNAL_4b819bb6_4_k_cu_48a6a691_27144cuda3std3__45__cpo3endE,@object
	.size		_ZN39_INTERNAL_4b819bb6_4_k_cu_48a6a691_27144cuda3std3__45__cpo3endE,(_ZN39_INTERNAL_4b819bb6_4_k_cu_48a6a691_27144cuda3std3__419piecewise_constructE - _ZN39_INTERNAL_4b819bb6_4_k_cu_48a6a691_27144cuda3std3__45__cpo3endE)
_ZN39_INTERNAL_4b819bb6_4_k_cu_48a6a691_27144cuda3std3__45__cpo3endE:
	.zero		1
	.type		_ZN39_INTERNAL_4b819bb6_4_k_cu_48a6a691_27144cuda3std3__419piecewise_constructE,@object
	.size		_ZN39_INTERNAL_4b819bb6_4_k_cu_48a6a691_27144cuda3std3__419piecewise_constructE,(_ZN39_INTERNAL_4b819bb6_4_k_cu_48a6a691_27144cuda3std3__45__cpo4cendE - _ZN39_INTERNAL_4b819bb6_4_k_cu_48a6a691_27144cuda3std3__419piecewise_constructE)
_ZN39_INTERNAL_4b819bb6_4_k_cu_48a6a691_27144cuda3std3__419piecewise_constructE:
	.zero		1
	.type		_ZN39_INTERNAL_4b819bb6_4_k_cu_48a6a691_27144cuda3std3__45__cpo4cendE,@object
	.size		_ZN39_INTERNAL_4b819bb6_4_k_cu_48a6a691_27144cuda3std3__45__cpo4cendE,(_ZN39_INTERNAL_4b819bb6_4_k_cu_48a6a691_27144cuda3std6ranges3__45__cpo4swapE - _ZN39_INTERNAL_4b819bb6_4_k_cu_48a6a691_27144cuda3std3__45__cpo4cendE)
_ZN39_INTERNAL_4b819bb6_4_k_cu_48a6a691_27144cuda3std3__45__cpo4cendE:
	.zero		1
	.type		_ZN39_INTERNAL_4b819bb6_4_k_cu_48a6a691_27144cuda3std6ranges3__45__cpo4swapE,@object
	.size		_ZN39_INTERNAL_4b819bb6_4_k_cu_48a6a691_27144cuda3std6ranges3__45__cpo4swapE,(.L_9 - _ZN39_INTERNAL_4b819bb6_4_k_cu_48a6a691_27144cuda3std6ranges3__45__cpo4swapE)
_ZN39_INTERNAL_4b819bb6_4_k_cu_48a6a691_27144cuda3std6ranges3__45__cpo4swapE:
	.zero		1
.L_9:


//--------------------- .nv.constant0._ZN7cutlass13device_kernelINS_4gemm6kernel13GemmUniversalIN4cute5tupleIJiiiiEEENS1_10collective13CollectiveMmaINS1_34MainloopSm90TmaGmmaWarpSpecializedILi8ENS5_IJNS4_1CILi2EEENSA_ILi1EEESC_EEENS1_35KernelTmaWarpSpecializedCooperativeEEENS5_IJNSA_ILi128EEENSA_ILi64EEESH_EEENS_6half_tENS5_IJlSC_lEEESJ_SK_NS4_8TiledMMAINS4_8MMA_AtomIJNS4_4SM904GMMA25MMA_64x64x16_F32F16F16_SSILNSO_5MajorE0ELSQ_0ELNSO_7ScaleInE1ELSR_1EEEEEENS4_6LayoutISD_NS5_IJSC_NSA_ILi0EEESV_EEEEENS5_IJNS4_10UnderscoreESY_SY_EEEEENS4_13SM90_TMA_LOADENS4_14ComposedLayoutINS4_7SwizzleILi3ELi4ELi3EEENS4_18smem_ptr_flag_bitsILi16EEENSU_INS5_IJNSA_ILi8EEESH_EEENS5_IJSH_SC_EEEEEEEvNS4_8identityENS4_23SM90_TMA_LOAD_MULTICASTES1B_vS1C_EENS_8epilogue10collective18CollectiveEpilogueINS1F_22Sm90TmaWarpSpecializedILi3ELi2ELi16ELb1ELb0EEEJSI_NS5_IJSG_NSA_ILi32EEEEEESJ_SK_SJ_SK_NS1F_6fusion15FusionCallbacksIS1J_NS1M_23LinCombPerRowBiasEltActINS1F_6thread4ReLuESJ_fSJ_SJ_fLi8ELNS_15FloatRoundStyleE2EEESI_S1L_JEEES11_NS12_INS13_ILi2ELi4ELi3EEES16_NSU_INS5_IJS17_S1K_EEENS5_IJS1K_SC_EEEEEEENS4_17SM75_U32x4_LDSM_NENS4_14SM90_TMA_STOREES1Y_NS4_17SM90_U32x4_STSM_NENS4_9Copy_AtomIJS21_SJ_EEEvEEEvvEEEEvNT_6ParamsE --------------------------
	.section	.nv.constant0._ZN7cutlass13device_kernelINS_4gemm6kernel13GemmUniversalIN4cute5tupleIJiiiiEEENS1_10collective13CollectiveMmaINS1_34MainloopSm90TmaGmmaWarpSpecializedILi8ENS5_IJNS4_1CILi2EEENSA_ILi1EEESC_EEENS1_35KernelTmaWarpSpecializedCooperativeEEENS5_IJNSA_ILi128EEENSA_ILi64EEESH_EEENS_6half_tENS5_IJlSC_lEEESJ_SK_NS4_8TiledMMAINS4_8MMA_AtomIJNS4_4SM904GMMA25MMA_64x64x16_F32F16F16_SSILNSO_5MajorE0ELSQ_0ELNSO_7ScaleInE1ELSR_1EEEEEENS4_6LayoutISD_NS5_IJSC_NSA_ILi0EEESV_EEEEENS5_IJNS4_10UnderscoreESY_SY_EEEEENS4_13SM90_TMA_LOADENS4_14ComposedLayoutINS4_7SwizzleILi3ELi4ELi3EEENS4_18smem_ptr_flag_bitsILi16EEENSU_INS5_IJNSA_ILi8EEESH_EEENS5_IJSH_SC_EEEEEEEvNS4_8identityENS4_23SM90_TMA_LOAD_MULTICASTES1B_vS1C_EENS_8epilogue10collective18CollectiveEpilogueINS1F_22Sm90TmaWarpSpecializedILi3ELi2ELi16ELb1ELb0EEEJSI_NS5_IJSG_NSA_ILi32EEEEEESJ_SK_SJ_SK_NS1F_6fusion15FusionCallbacksIS1J_NS1M_23LinCombPerRowBiasEltActINS1F_6thread4ReLuESJ_fSJ_SJ_fLi8ELNS_15FloatRoundStyleE2EEESI_S1L_JEEES11_NS12_INS13_ILi2ELi4ELi3EEES16_NSU_INS5_IJS17_S1K_EEENS5_IJS1K_SC_EEEEEEENS4_17SM75_U32x4_LDSM_NENS4_14SM90_TMA_STOREES1Y_NS4_17SM90_U32x4_STSM_NENS4_9Copy_AtomIJS21_SJ_EEEvEEEvvEEEEvNT_6ParamsE,"a",@progbits
	.sectionflags	@""
	.align	4
.nv.constant0._ZN7cutlass13device_kernelINS_4gemm6kernel13GemmUniversalIN4cute5tupleIJiiiiEEENS1_10collective13CollectiveMmaINS1_34MainloopSm90TmaGmmaWarpSpecializedILi8ENS5_IJNS4_1CILi2EEENSA_ILi1EEESC_EEENS1_35KernelTmaWarpSpecializedCooperativeEEENS5_IJNSA_ILi128EEENSA_ILi64EEESH_EEENS_6half_tENS5_IJlSC_lEEESJ_SK_NS4_8TiledMMAINS4_8MMA_AtomIJNS4_4SM904GMMA25MMA_64x64x16_F32F16F16_SSILNSO_5MajorE0ELSQ_0ELNSO_7ScaleInE1ELSR_1EEEEEENS4_6LayoutISD_NS5_IJSC_NSA_ILi0EEESV_EEEEENS5_IJNS4_10UnderscoreESY_SY_EEEEENS4_13SM90_TMA_LOADENS4_14ComposedLayoutINS4_7SwizzleILi3ELi4ELi3EEENS4_18smem_ptr_flag_bitsILi16EEENSU_INS5_IJNSA_ILi8EEESH_EEENS5_IJSH_SC_EEEEEEEvNS4_8identityENS4_23SM90_TMA_LOAD_MULTICASTES1B_vS1C_EENS_8epilogue10collective18CollectiveEpilogueINS1F_22Sm90TmaWarpSpecializedILi3ELi2ELi16ELb1ELb0EEEJSI_NS5_IJSG_NSA_ILi32EEEEEESJ_SK_SJ_SK_NS1F_6fusion15FusionCallbacksIS1J_NS1M_23LinCombPerRowBiasEltActINS1F_6thread4ReLuESJ_fSJ_SJ_fLi8ELNS_15FloatRoundStyleE2EEESI_S1L_JEEES11_NS12_INS13_ILi2ELi4ELi3EEES16_NSU_INS5_IJS17_S1K_EEENS5_IJS1K_SC_EEEEEEENS4_17SM75_U32x4_LDSM_NENS4_14SM90_TMA_STOREES1Y_NS4_17SM90_U32x4_STSM_NENS4_9Copy_AtomIJS21_SJ_EEEvEEEvvEEEEvNT_6ParamsE:
	.zero		2432


//--------------------- SYMBOLS --------------------------

	.type		.nv.reservedSmem.offset0,@object
	.size		.nv.reservedSmem.offset0,0x4
	.type		__assertfail,@function
